	.headerflags	@"EF_CUDA_TEXMODE_UNIFIED EF_CUDA_64BIT_ADDRESS EF_CUDA_ACCELERATORS EF_CUDA_SM90 EF_CUDA_VIRTUAL_SM(EF_CUDA_SM90)"
	.elftype	@"ET_EXEC"


//--------------------- .nv.info                  --------------------------
	.section	.nv.info,"",@"SHT_CUDA_INFO"
	.align	4


	//----- nvinfo : EIATTR_REGCOUNT
	.align		4
        /*0000*/ 	.byte	0x04, 0x2f
        /*0002*/ 	.short	(.L_1 - .L_0)
	.align		4
.L_0:
        /*0004*/ 	.word	index@(triton_poi_fused_cat_12)
        /*0008*/ 	.word	0x0000002c


	//----- nvinfo : EIATTR_MIN_STACK_SIZE
	.align		4
.L_1:
        /*000c*/ 	.byte	0x04, 0x12
        /*000e*/ 	.short	(.L_3 - .L_2)
	.align		4
.L_2:
        /*0010*/ 	.word	index@(triton_poi_fused_cat_12)
        /*0014*/ 	.word	0x00000000


	//----- nvinfo : EIATTR_FRAME_SIZE
	.align		4
.L_3:
        /*0018*/ 	.byte	0x04, 0x11
        /*001a*/ 	.short	(.L_5 - .L_4)
	.align		4
.L_4:
        /*001c*/ 	.word	index@(triton_poi_fused_cat_12)
        /*0020*/ 	.word	0x00000000


	//----- nvinfo : EIATTR_MIN_STACK_SIZE
	.align		4
.L_5:
        /*0024*/ 	.byte	0x04, 0x12
        /*0026*/ 	.short	(.L_7 - .L_6)
	.align		4
.L_6:
        /*0028*/ 	.word	index@(triton_poi_fused_cat_12)
        /*002c*/ 	.word	0x00000000
.L_7:


//--------------------- .nv.info.triton_poi_fused_cat_12 --------------------------
	.section	.nv.info.triton_poi_fused_cat_12,"",@"SHT_CUDA_INFO"
	.sectionflags	@""
	.align	4


	//----- nvinfo : EIATTR_CUDA_API_VERSION
	.align		4
        /*0000*/ 	.byte	0x04, 0x37
        /*0002*/ 	.short	(.L_9 - .L_8)
.L_8:
        /*0004*/ 	.word	0x0000007c


	//----- nvinfo : EIATTR_KPARAM_INFO
	.align		4
.L_9:
        /*0008*/ 	.byte	0x04, 0x17
        /*000a*/ 	.short	(.L_11 - .L_10)
.L_10:
        /*000c*/ 	.word	0x00000000
        /*0010*/ 	.short	0x0009
        /*0012*/ 	.short	0x0048
        /*0014*/ 	.byte	0x00, 0xf0, 0x11, 0x00


	//----- nvinfo : EIATTR_KPARAM_INFO
	.align		4
.L_11:
        /*0018*/ 	.byte	0x04, 0x17
        /*001a*/ 	.short	(.L_13 - .L_12)
.L_12:
        /*001c*/ 	.word	0x00000000
        /*0020*/ 	.short	0x0008
        /*0022*/ 	.short	0x0040
        /*0024*/ 	.byte	0x00, 0xf4, 0x21, 0x00


	//----- nvinfo : EIATTR_KPARAM_INFO
	.align		4
.L_13:
        /*0028*/ 	.byte	0x04, 0x17
        /*002a*/ 	.short	(.L_15 - .L_14)
.L_14:
        /*002c*/ 	.word	0x00000000
        /*0030*/ 	.short	0x0007
        /*0032*/ 	.short	0x0038
        /*0034*/ 	.byte	0x00, 0xf4, 0x21, 0x00


	//----- nvinfo : EIATTR_KPARAM_INFO
	.align		4
.L_15:
        /*0038*/ 	.byte	0x04, 0x17
        /*003a*/ 	.short	(.L_17 - .L_16)
.L_16:
        /*003c*/ 	.word	0x00000000
        /*0040*/ 	.short	0x0006
        /*0042*/ 	.short	0x0030
        /*0044*/ 	.byte	0x00, 0xf4, 0x21, 0x00


	//----- nvinfo : EIATTR_KPARAM_INFO
	.align		4
.L_17:
        /*0048*/ 	.byte	0x04, 0x17
        /*004a*/ 	.short	(.L_19 - .L_18)
.L_18:
        /*004c*/ 	.word	0x00000000
        /*0050*/ 	.short	0x0005
        /*0052*/ 	.short	0x0028
        /*0054*/ 	.byte	0x00, 0xf4, 0x21, 0x00


	//----- nvinfo : EIATTR_KPARAM_INFO
	.align		4
.L_19:
        /*0058*/ 	.byte	0x04, 0x17
        /*005a*/ 	.short	(.L_21 - .L_20)
.L_20:
        /*005c*/ 	.word	0x00000000
        /*0060*/ 	.short	0x0004
        /*0062*/ 	.short	0x0020
        /*0064*/ 	.byte	0x00, 0xf4, 0x21, 0x00


	//----- nvinfo : EIATTR_KPARAM_INFO
	.align		4
.L_21:
        /*0068*/ 	.byte	0x04, 0x17
        /*006a*/ 	.short	(.L_23 - .L_22)
.L_22:
        /*006c*/ 	.word	0x00000000
        /*0070*/ 	.short	0x0003
        /*0072*/ 	.short	0x0018
        /*0074*/ 	.byte	0x00, 0xf4, 0x21, 0x00


	//----- nvinfo : EIATTR_KPARAM_INFO
	.align		4
.L_23:
        /*0078*/ 	.byte	0x04, 0x17
        /*007a*/ 	.short	(.L_25 - .L_24)
.L_24:
        /*007c*/ 	.word	0x00000000
        /*0080*/ 	.short	0x0002
        /*0082*/ 	.short	0x0010
        /*0084*/ 	.byte	0x00, 0xf4, 0x21, 0x00


	//----- nvinfo : EIATTR_KPARAM_INFO
	.align		4
.L_25:
        /*0088*/ 	.byte	0x04, 0x17
        /*008a*/ 	.short	(.L_27 - .L_26)
.L_26:
        /*008c*/ 	.word	0x00000000
        /*0090*/ 	.short	0x0001
        /*0092*/ 	.short	0x0008
        /*0094*/ 	.byte	0x00, 0xf4, 0x21, 0x00


	//----- nvinfo : EIATTR_KPARAM_INFO
	.align		4
.L_27:
        /*0098*/ 	.byte	0x04, 0x17
        /*009a*/ 	.short	(.L_29 - .L_28)
.L_28:
        /*009c*/ 	.word	0x00000000
        /*00a0*/ 	.short	0x0000
        /*00a2*/ 	.short	0x0000
        /*00a4*/ 	.byte	0x00, 0xf4, 0x21, 0x00


	//----- nvinfo : EIATTR_SPARSE_MMA_MASK
	.align		4
.L_29:
        /*00a8*/ 	.byte	0x03, 0x50
        /*00aa*/ 	.short	0x0000


	//----- nvinfo : EIATTR_MAXREG_COUNT
	.align		4
        /*00ac*/ 	.byte	0x03, 0x1b
        /*00ae*/ 	.short	0x00ff


	//----- nvinfo : EIATTR_EXIT_INSTR_OFFSETS
	.align		4
        /*00b0*/ 	.byte	0x04, 0x1c
        /*00b2*/ 	.short	(.L_31 - .L_30)


	//   ....[0]....
.L_30:
        /*00b4*/ 	.word	0x00001de0


	//----- nvinfo : EIATTR_REQNTID
	.align		4
.L_31:
        /*00b8*/ 	.byte	0x04, 0x10
        /*00ba*/ 	.short	(.L_33 - .L_32)
.L_32:
        /*00bc*/ 	.word	0x00000080
        /*00c0*/ 	.word	0x00000001
        /*00c4*/ 	.word	0x00000001


	//----- nvinfo : EIATTR_CBANK_PARAM_SIZE
	.align		4
.L_33:
        /*00c8*/ 	.byte	0x03, 0x19
        /*00ca*/ 	.short	0x004c


	//----- nvinfo : EIATTR_PARAM_CBANK
	.align		4
        /*00cc*/ 	.byte	0x04, 0x0a
        /*00ce*/ 	.short	(.L_35 - .L_34)
	.align		4
.L_34:
        /*00d0*/ 	.word	index@(.nv.constant0.triton_poi_fused_cat_12)
        /*00d4*/ 	.short	0x0210
        /*00d6*/ 	.short	0x004c


	//----- nvinfo : EIATTR_SW_WAR
	.align		4
.L_35:
        /*00d8*/ 	.byte	0x04, 0x36
        /*00da*/ 	.short	(.L_37 - .L_36)
.L_36:
        /*00dc*/ 	.word	0x00000008
.L_37:


//--------------------- .nv.callgraph             --------------------------
	.section	.nv.callgraph,"",@"SHT_CUDA_CALLGRAPH"
	.align	4
	.sectionentsize	8
	.align		4
        /*0000*/ 	.word	0x00000000
	.align		4
        /*0004*/ 	.word	0xffffffff
	.align		4
        /*0008*/ 	.word	0x00000000
	.align		4
        /*000c*/ 	.word	0xfffffffe
	.align		4
        /*0010*/ 	.word	0x00000000
	.align		4
        /*0014*/ 	.word	0xfffffffd
	.align		4
        /*0018*/ 	.word	0x00000000
	.align		4
        /*001c*/ 	.word	0xfffffffc


//--------------------- .text.triton_poi_fused_cat_12 --------------------------
	.section	.text.triton_poi_fused_cat_12,"ax",@progbits
	.align	128
        .global         triton_poi_fused_cat_12
        .type           triton_poi_fused_cat_12,@function
        .size           triton_poi_fused_cat_12,(.L_x_1 - triton_poi_fused_cat_12)
        .other          triton_poi_fused_cat_12,@"STO_CUDA_ENTRY STV_DEFAULT"
triton_poi_fused_cat_12:
.text.triton_poi_fused_cat_12:
[----:B------:R-:W-:Y:S01]  /*0000*/  LDC R1, c[0x0][0x28] ;  /* 0x00000a00ff017b82 */ /* 0x000fe20000000800 */
[----:B------:R-:W1:Y:S07]  /*0010*/  S2R R0, SR_TID.X ;  /* 0x0000000000007919 */ /* 0x000e6e0000002100 */
[----:B------:R-:W2:Y:S01]  /*0020*/  LDC.64 R16, c[0x0][0x218] ;  /* 0x00008600ff107b82 */ /* 0x000ea20000000a00 */
[----:B------:R-:W-:Y:S01]  /*0030*/  CS2R R28, SRZ ;  /* 0x00000000001c7805 */ /* 0x000fe2000001ff00 */
[----:B------:R-:W-:Y:S01]  /*0040*/  ULDC.64 UR4, c[0x0][0x208] ;  /* 0x0000820000047ab9 */ /* 0x000fe20000000a00 */
[----:B------:R-:W3:Y:S05]  /*0050*/  S2R R19, SR_CTAID.X ;  /* 0x0000000000137919 */ /* 0x000eea0000002500 */
[----:B------:R-:W4:Y:S01]  /*0060*/  LDC.64 R6, c[0x0][0x220] ;  /* 0x00008800ff067b82 */ /* 0x000f220000000a00 */
[----:B------:R-:W-:-:S02]  /*0070*/  CS2R R10, SRZ ;  /* 0x00000000000a7805 */ /* 0x000fc4000001ff00 */
[----:B------:R-:W-:Y:S02]  /*0080*/  CS2R R30, SRZ ;  /* 0x00000000001e7805 */ /* 0x000fe4000001ff00 */
[----:B------:R-:W-:Y:S02]  /*0090*/  CS2R R20, SRZ ;  /* 0x0000000000147805 */ /* 0x000fe4000001ff00 */
[----:B------:R-:W-:Y:S01]  /*00a0*/  CS2R R22, SRZ ;  /* 0x0000000000167805 */ /* 0x000fe2000001ff00 */
[----:B------:R-:W-:Y:S01]  /*00b0*/  ULDC.64 UR6, c[0x0][0x228] ;  /* 0x00008a0000067ab9 */ /* 0x000fe20000000a00 */
[----:B-1----:R-:W-:-:S05]  /*00c0*/  IMAD.SHL.U32 R0, R0, 0x4, RZ ;  /* 0x0000000400007824 */ /* 0x002fca00078e00ff */
[----:B------:R-:W-:-:S05]  /*00d0*/  LOP3.LUT R0, R0, 0x1fc, RZ, 0xc0, !PT ;  /* 0x000001fc00007812 */ /* 0x000fca00078ec0ff */
[----:B---3--:R-:W-:-:S05]  /*00e0*/  IMAD R3, R19, 0x400, R0 ;  /* 0x0000040013037824 */ /* 0x008fca00078e0200 */
[----:B------:R-:W-:-:S04]  /*00f0*/  SHF.R.S32.HI R0, RZ, 0x1f, R3 ;  /* 0x0000001fff007819 */ /* 0x000fc80000011403 */
[CC--:B------:R-:W-:Y:S02]  /*0100*/  LEA.HI R2, R0.reuse, R3.reuse, RZ, 0xa ;  /* 0x0000000300027211 */ /* 0x0c0fe400078f50ff */
[----:B------:R-:W-:Y:S02]  /*0110*/  LEA.HI R0, R0, R3, RZ, 0x5 ;  /* 0x0000000300007211 */ /* 0x000fe400078f28ff */
[----:B------:R-:W-:Y:S01]  /*0120*/  SHF.R.S32.HI R2, RZ, 0xa, R2 ;  /* 0x0000000aff027819 */ /* 0x000fe20000011402 */
[----:B------:R-:W-:Y:S01]  /*0130*/  VIADD R24, R3, 0x200 ;  /* 0x0000020003187836 */ /* 0x000fe20000000000 */
[----:B------:R-:W-:-:S03]  /*0140*/  LOP3.LUT R32, R0, 0xffffffe0, RZ, 0xc0, !PT ;  /* 0xffffffe000207812 */ /* 0x000fc600078ec0ff */
[----:B------:R-:W-:Y:S01]  /*0150*/  IMAD.HI R4, R2, 0x2aaaaaab, RZ ;  /* 0x2aaaaaab02047827 */ /* 0x000fe200078e02ff */
[----:B------:R-:W-:-:S03]  /*0160*/  SHF.R.S32.HI R15, RZ, 0x1f, R24 ;  /* 0x0000001fff0f7819 */ /* 0x000fc60000011418 */
[----:B------:R-:W-:Y:S01]  /*0170*/  IMAD.IADD R32, R3, 0x1, -R32 ;  /* 0x0000000103207824 */ /* 0x000fe200078e0a20 */
[----:B------:R-:W-:-:S04]  /*0180*/  SHF.R.U32.HI R5, RZ, 0x1f, R4 ;  /* 0x0000001fff057819 */ /* 0x000fc80000011604 */
[----:B------:R-:W-:Y:S02]  /*0190*/  LEA.HI R5, R4, R5, RZ, 0x1e ;  /* 0x0000000504057211 */ /* 0x000fe400078ff0ff */
[----:B------:R-:W-:-:S03]  /*01a0*/  SHF.R.S32.HI R4, RZ, 0x5, R0 ;  /* 0x00000005ff047819 */ /* 0x000fc60000011400 */
[----:B------:R-:W-:Y:S01]  /*01b0*/  IMAD R5, R5, -0x18, R2 ;  /* 0xffffffe805057824 */ /* 0x000fe200078e0202 */
[----:B------:R-:W-:-:S04]  /*01c0*/  LEA.HI R2, R4, R4, RZ, 0x5 ;  /* 0x0000000404027211 */ /* 0x000fc800078f28ff */
[----:B------:R-:W-:Y:S02]  /*01d0*/  LOP3.LUT R9, R2, 0xffffffe0, RZ, 0xc0, !PT ;  /* 0xffffffe002097812 */ /* 0x000fe400078ec0ff */
[----:B------:R-:W-:-:S03]  /*01e0*/  ISETP.GE.AND P0, PT, R5, 0xc, PT ;  /* 0x0000000c0500780c */ /* 0x000fc60003f06270 */
[----:B------:R-:W-:-:S04]  /*01f0*/  IMAD.IADD R2, R4, 0x1, -R9 ;  /* 0x0000000104027824 */ /* 0x000fc800078e0a09 */
[----:B--2---:R-:W-:-:S06]  /*0200*/  IMAD.WIDE R12, R2, 0x8, R16 ;  /* 0x00000008020c7825 */ /* 0x004fcc00078e0210 */
[----:B------:R1:W2:Y:S01]  /*0210*/  @!P0 LDG.E.EL.64 R28, desc[UR4][R12.64] ;  /* 0x000000040c1c8981 */ /* 0x0002a2000c2e1b00 */
[----:B------:R-:W-:Y:S02]  /*0220*/  LEA.HI R15, R15, R24, RZ, 0xa ;  /* 0x000000180f0f7211 */ /* 0x000fe400078f50ff */
[----:B------:R-:W-:Y:S01]  /*0230*/  CS2R R8, SRZ ;  /* 0x0000000000087805 */ /* 0x000fe2000001ff00 */
[----:B----4-:R-:W-:Y:S01]  /*0240*/  IMAD.WIDE R34, R32, 0x8, R6 ;  /* 0x0000000820227825 */ /* 0x010fe200078e0206 */
[----:B------:R-:W-:Y:S02]  /*0250*/  SHF.R.S32.HI R0, RZ, 0xa, R15 ;  /* 0x0000000aff007819 */ /* 0x000fe4000001140f */
[----:B------:R-:W-:Y:S02]  /*0260*/  SHF.R.S32.HI R14, RZ, 0x15, R19 ;  /* 0x00000015ff0e7819 */ /* 0x000fe40000011413 */
[----:B------:R-:W3:Y:S01]  /*0270*/  @!P0 LDG.E.EL.128 R8, desc[UR4][R34.64] ;  /* 0x0000000422088981 */ /* 0x000ee2000c2e1d00 */
[----:B------:R-:W-:-:S02]  /*0280*/  VIADD R27, R3, 0x2 ;  /* 0x00000002031b7836 */ /* 0x000fc40000000000 */
[----:B------:R-:W-:Y:S01]  /*0290*/  IMAD.HI R4, R0, 0x2aaaaaab, RZ ;  /* 0x2aaaaaab00047827 */ /* 0x000fe200078e02ff */
[----:B------:R-:W-:-:S04]  /*02a0*/  SGXT R14, R14, 0x1 ;  /* 0x000000010e0e781a */ /* 0x000fc80000000200 */
[C---:B-1----:R-:W-:Y:S02]  /*02b0*/  LEA.HI R12, R14.reuse, R27, RZ, 0x5 ;  /* 0x0000001b0e0c7211 */ /* 0x042fe400078f28ff */
[----:B------:R-:W-:Y:S02]  /*02c0*/  SHF.R.U32.HI R13, RZ, 0x1f, R4 ;  /* 0x0000001fff0d7819 */ /* 0x000fe40000011604 */
[----:B------:R-:W-:Y:S02]  /*02d0*/  LEA.HI R14, R14, R24, RZ, 0x5 ;  /* 0x000000180e0e7211 */ /* 0x000fe400078f28ff */
[----:B------:R-:W-:Y:S02]  /*02e0*/  LOP3.LUT R12, R12, 0xffffffe0, RZ, 0xc0, !PT ;  /* 0xffffffe00c0c7812 */ /* 0x000fe400078ec0ff */
[----:B------:R-:W-:Y:S02]  /*02f0*/  LEA.HI R19, R4, R13, RZ, 0x1e ;  /* 0x0000000d04137211 */ /* 0x000fe400078ff0ff */
[----:B------:R-:W-:Y:S01]  /*0300*/  SHF.R.S32.HI R4, RZ, 0x5, R14 ;  /* 0x00000005ff047819 */ /* 0x000fe2000001140e */
[----:B------:R-:W-:Y:S01]  /*0310*/  IMAD.IADD R27, R27, 0x1, -R12 ;  /* 0x000000011b1b7824 */ /* 0x000fe200078e0a0c */
[----:B------:R-:W-:Y:S01]  /*0320*/  CS2R R12, SRZ ;  /* 0x00000000000c7805 */ /* 0x000fe2000001ff00 */
[----:B------:R-:W-:Y:S01]  /*0330*/  IMAD R0, R19, -0x18, R0 ;  /* 0xffffffe813007824 */ /* 0x000fe200078e0200 */
[----:B------:R-:W-:-:S02]  /*0340*/  LEA.HI R18, R4, R4, RZ, 0x5 ;  /* 0x0000000404127211 */ /* 0x000fc400078f28ff */
[----:B------:R-:W-:Y:S01]  /*0350*/  CS2R R14, SRZ ;  /* 0x00000000000e7805 */ /* 0x000fe2000001ff00 */
[----:B------:R-:W-:Y:S01]  /*0360*/  IMAD.WIDE R6, R27, 0x8, R6 ;  /* 0x000000081b067825 */ /* 0x000fe200078e0206 */
[----:B------:R-:W-:Y:S02]  /*0370*/  LOP3.LUT R19, R18, 0xffffffe0, RZ, 0xc0, !PT ;  /* 0xffffffe012137812 */ /* 0x000fe400078ec0ff */
[----:B------:R-:W-:Y:S02]  /*0380*/  ISETP.GE.AND P1, PT, R0, 0xc, PT ;  /* 0x0000000c0000780c */ /* 0x000fe40003f26270 */
[----:B------:R-:W4:Y:S01]  /*0390*/  @!P0 LDG.E.EL.128 R12, desc[UR4][R6.64] ;  /* 0x00000004060c8981 */ /* 0x000f22000c2e1d00 */
[----:B------:R-:W-:-:S04]  /*03a0*/  IMAD.IADD R4, R4, 0x1, -R19 ;  /* 0x0000000104047824 */ /* 0x000fc800078e0a13 */
[----:B------:R-:W-:-:S06]  /*03b0*/  IMAD.WIDE R36, R4, 0x8, R16 ;  /* 0x0000000804247825 */ /* 0x000fcc00078e0210 */
[----:B------:R-:W5:Y:S01]  /*03c0*/  @!P1 LDG.E.EL.64 R30, desc[UR4][R36.64] ;  /* 0x00000004241e9981 */ /* 0x000f62000c2e1b00 */
[----:B------:R-:W-:Y:S02]  /*03d0*/  CS2R R16, SRZ ;  /* 0x0000000000107805 */ /* 0x000fe4000001ff00 */
[----:B------:R-:W-:Y:S01]  /*03e0*/  CS2R R18, SRZ ;  /* 0x0000000000127805 */ /* 0x000fe2000001ff00 */
[----:B------:R1:W5:Y:S05]  /*03f0*/  @!P1 LDG.E.EL.128 R20, desc[UR4][R6.64] ;  /* 0x0000000406149981 */ /* 0x00036a000c2e1d00 */
[----:B------:R2:W5:Y:S01]  /*0400*/  @!P1 LDG.E.EL.128 R16, desc[UR4][R34.64] ;  /* 0x0000000422109981 */ /* 0x000562000c2e1d00 */
[----:B-1----:R-:W-:Y:S01]  /*0410*/  IMAD.MOV.U32 R6, RZ, RZ, RZ ;  /* 0x000000ffff067224 */ /* 0x002fe200078e00ff */
[----:B--2---:R-:W-:-:S04]  /*0420*/  SEL R26, R29, RZ, !P0 ;  /* 0x000000ff1d1a7207 */ /* 0x004fc80004000000 */
[----:B------:R-:W-:Y:S02]  /*0430*/  SHF.R.U32.HI R25, RZ, 0x1b, R26 ;  /* 0x0000001bff197819 */ /* 0x000fe4000001161a */
[----:B------:R-:W-:Y:S02]  /*0440*/  SEL R28, R28, RZ, !P0 ;  /* 0x000000ff1c1c7207 */ /* 0x000fe40004000000 */
[----:B------:R-:W-:Y:S02]  /*0450*/  LOP3.LUT R25, R25, 0x10, RZ, 0xc0, !PT ;  /* 0x0000001019197812 */ /* 0x000fe400078ec0ff */
[----:B---3--:R-:W-:Y:S02]  /*0460*/  SEL R9, R9, RZ, !P0 ;  /* 0x000000ff09097207 */ /* 0x008fe40004000000 */
[----:B------:R-:W-:Y:S02]  /*0470*/  IADD3 R28, P2, R25, R28, RZ ;  /* 0x0000001c191c7210 */ /* 0x000fe40007f5e0ff */
[----:B------:R-:W-:-:S02]  /*0480*/  SEL R8, R8, RZ, !P0 ;  /* 0x000000ff08087207 */ /* 0x000fc40004000000 */
[----:B0-----:R-:W-:Y:S01]  /*0490*/  SHF.R.U32.HI R34, RZ, 0x19, R9 ;  /* 0x00000019ff227819 */ /* 0x001fe20000011609 */
[----:B------:R-:W-:Y:S01]  /*04a0*/  IMAD.X R29, RZ, RZ, R26, P2 ;  /* 0x000000ffff1d7224 */ /* 0x000fe200010e061a */
[----:B------:R-:W-:Y:S01]  /*04b0*/  LEA R35, P2, R8, UR6, 0x2 ;  /* 0x0000000608237c11 */ /* 0x000fe2000f8410ff */
[----:B------:R-:W-:Y:S01]  /*04c0*/  IMAD.SHL.U32 R25, R28, 0x40, RZ ;  /* 0x000000401c197824 */ /* 0x000fe200078e00ff */
[----:B------:R-:W-:Y:S02]  /*04d0*/  LOP3.LUT R34, R34, 0x40, RZ, 0xc0, !PT ;  /* 0x0000004022227812 */ /* 0x000fe400078ec0ff */
[----:B------:R-:W-:Y:S01]  /*04e0*/  SHF.L.U64.HI R26, R28, 0x6, R29 ;  /* 0x000000061c1a7819 */ /* 0x000fe2000001021d */
[----:B------:R-:W-:Y:S01]  /*04f0*/  IMAD.HI R28, R3, 0x2aaaaaab, RZ ;  /* 0x2aaaaaab031c7827 */ /* 0x000fe200078e02ff */
[----:B------:R-:W-:Y:S02]  /*0500*/  LEA.HI.X R9, R8, UR7, R9, 0x2, P2 ;  /* 0x0000000708097c11 */ /* 0x000fe400090f1409 */
[----:B------:R-:W-:-:S02]  /*0510*/  IADD3 R34, P2, P3, R25, R35, R34 ;  /* 0x0000002319227210 */ /* 0x000fc40007b5e022 */
[----:B------:R-:W-:Y:S02]  /*0520*/  SHF.R.U32.HI R7, RZ, 0x1f, R28 ;  /* 0x0000001fff077819 */ /* 0x000fe4000001161c */
[----:B------:R-:W-:Y:S01]  /*0530*/  IADD3.X R35, R26, R9, RZ, P2, P3 ;  /* 0x000000091a237210 */ /* 0x000fe200017e64ff */
[----:B------:R-:W-:Y:S01]  /*0540*/  IMAD.SHL.U32 R9, R5, 0x100, RZ ;  /* 0x0000010005097824 */ /* 0x000fe200078e00ff */
[----:B------:R-:W-:Y:S02]  /*0550*/  LEA.HI.SX32 R28, R28, R7, 0x14 ;  /* 0x000000071c1c7211 */ /* 0x000fe400078fa2ff */
[----:B------:R-:W-:Y:S01]  /*0560*/  SEL R29, R10, RZ, !P0 ;  /* 0x000000ff0a1d7207 */ /* 0x000fe20004000000 */
[----:B------:R-:W-:Y:S01]  /*0570*/  IMAD.WIDE R34, R9, 0x4, R34 ;  /* 0x0000000409227825 */ /* 0x000fe200078e0222 */
[----:B------:R-:W-:Y:S02]  /*0580*/  SEL R8, R11, RZ, !P0 ;  /* 0x000000ff0b087207 */ /* 0x000fe40004000000 */
[----:B------:R-:W-:Y:S01]  /*0590*/  LEA R37, P2, R29, UR6, 0x2 ;  /* 0x000000061d257c11 */ /* 0x000fe2000f8410ff */
[----:B------:R-:W-:Y:S01]  /*05a0*/  IMAD R7, R28, 0xc00, RZ ;  /* 0x00000c001c077824 */ /* 0x000fe200078e02ff */
[----:B----4-:R-:W-:-:S02]  /*05b0*/  SEL R12, R12, RZ, !P0 ;  /* 0x000000ff0c0c7207 */ /* 0x010fc40004000000 */
[----:B------:R-:W-:Y:S01]  /*05c0*/  SHF.R.U32.HI R36, RZ, 0x19, R8 ;  /* 0x00000019ff247819 */ /* 0x000fe20000011608 */
[----:B------:R-:W-:Y:S01]  /*05d0*/  IMAD.WIDE R10, R7, 0x4, R34 ;  /* 0x00000004070a7825 */ /* 0x000fe200078e0222 */
[----:B------:R-:W-:Y:S02]  /*05e0*/  LEA.HI.X R29, R29, UR7, R8, 0x2, P2 ;  /* 0x000000071d1d7c11 */ /* 0x000fe400090f1408 */
[----:B------:R-:W-:Y:S02]  /*05f0*/  SEL R13, R13, RZ, !P0 ;  /* 0x000000ff0d0d7207 */ /* 0x000fe40004000000 */
[----:B------:R-:W-:Y:S01]  /*0600*/  SEL R8, R14, RZ, !P0 ;  /* 0x000000ff0e087207 */ /* 0x000fe20004000000 */
[----:B------:R0:W2:Y:S01]  /*0610*/  @!P0 LDG.E.EL R6, desc[UR4][R10.64] ;  /* 0x000000040a068981 */ /* 0x0000a2000c2e1900 */
[----:B------:R-:W-:Y:S02]  /*0620*/  LEA R35, P2, R12, UR6, 0x2 ;  /* 0x000000060c237c11 */ /* 0x000fe4000f8410ff */
[----:B------:R-:W-:-:S02]  /*0630*/  SEL R33, R15, RZ, !P0 ;  /* 0x000000ff0f217207 */ /* 0x000fc40004000000 */
[----:B------:R-:W-:Y:S02]  /*0640*/  LOP3.LUT R36, R36, 0x40, RZ, 0xc0, !PT ;  /* 0x0000004024247812 */ /* 0x000fe400078ec0ff */
[----:B0-----:R-:W-:Y:S02]  /*0650*/  LEA.HI.X R11, R12, UR7, R13, 0x2, P2 ;  /* 0x000000070c0b7c11 */ /* 0x001fe400090f140d */
[C---:B------:R-:W-:Y:S02]  /*0660*/  LEA R10, P6, R8.reuse, UR6, 0x2 ;  /* 0x00000006080a7c11 */ /* 0x040fe4000f8c10ff */
[----:B-----5:R-:W-:Y:S02]  /*0670*/  SEL R12, R31, RZ, !P1 ;  /* 0x000000ff1f0c7207 */ /* 0x020fe40004800000 */
[----:B------:R-:W-:Y:S02]  /*0680*/  LEA.HI.X R15, R8, UR7, R33, 0x2, P6 ;  /* 0x00000007080f7c11 */ /* 0x000fe4000b0f1421 */
[----:B------:R-:W-:-:S02]  /*0690*/  SHF.R.U32.HI R34, RZ, 0x19, R13 ;  /* 0x00000019ff227819 */ /* 0x000fc4000001160d */
[----:B------:R-:W-:Y:S02]  /*06a0*/  SHF.R.U32.HI R8, RZ, 0x19, R33 ;  /* 0x00000019ff087819 */ /* 0x000fe40000011621 */
[----:B------:R-:W-:Y:S02]  /*06b0*/  SHF.R.U32.HI R14, RZ, 0x1b, R12 ;  /* 0x0000001bff0e7819 */ /* 0x000fe4000001160c */
[----:B------:R-:W-:Y:S02]  /*06c0*/  IADD3 R36, P4, P5, R25, R37, R36 ;  /* 0x0000002519247210 */ /* 0x000fe40007d9e024 */
[----:B------:R-:W-:Y:S02]  /*06d0*/  LOP3.LUT R34, R34, 0x40, RZ, 0xc0, !PT ;  /* 0x0000004022227812 */ /* 0x000fe400078ec0ff */
[----:B------:R-:W-:Y:S02]  /*06e0*/  SEL R13, R30, RZ, !P1 ;  /* 0x000000ff1e0d7207 */ /* 0x000fe40004800000 */
[----:B------:R-:W-:-:S02]  /*06f0*/  LOP3.LUT R8, R8, 0x40, RZ, 0xc0, !PT ;  /* 0x0000004008087812 */ /* 0x000fc400078ec0ff */
[----:B------:R-:W-:Y:S02]  /*0700*/  LOP3.LUT R14, R14, 0x10, RZ, 0xc0, !PT ;  /* 0x000000100e0e7812 */ /* 0x000fe400078ec0ff */
[----:B------:R-:W-:Y:S02]  /*0710*/  IADD3.X R37, R26, R29, RZ, P4, P5 ;  /* 0x0000001d1a257210 */ /* 0x000fe400027ea4ff */
[C---:B------:R-:W-:Y:S02]  /*0720*/  IADD3 R34, P3, P2, R25.reuse, R35, R34 ;  /* 0x0000002319227210 */ /* 0x040fe40007a7e022 */
[----:B------:R-:W-:Y:S02]  /*0730*/  IADD3 R10, P5, P6, R25, R10, R8 ;  /* 0x0000000a190a7210 */ /* 0x000fe40007ebe008 */
[----:B------:R-:W-:Y:S02]  /*0740*/  IADD3 R13, P4, R14, R13, RZ ;  /* 0x0000000d0e0d7210 */ /* 0x000fe40007f9e0ff */
[----:B------:R-:W-:-:S02]  /*0750*/  SEL R8, R17, RZ, !P1 ;  /* 0x000000ff11087207 */ /* 0x000fc40004800000 */
[C---:B------:R-:W-:Y:S01]  /*0760*/  IADD3.X R35, R26.reuse, R11, RZ, P3, P2 ;  /* 0x0000000b1a237210 */ /* 0x040fe20001fe44ff */
[----:B------:R-:W-:Y:S01]  /*0770*/  IMAD.X R12, RZ, RZ, R12, P4 ;  /* 0x000000ffff0c7224 */ /* 0x000fe200020e060c */
[----:B------:R-:W-:Y:S02]  /*0780*/  IADD3.X R11, R26, R15, RZ, P5, P6 ;  /* 0x0000000f1a0b7210 */ /* 0x000fe40002fec4ff */
[----:B------:R-:W-:Y:S02]  /*0790*/  SHF.R.U32.HI R14, RZ, 0x19, R8 ;  /* 0x00000019ff0e7819 */ /* 0x000fe40000011608 */
[----:B------:R-:W-:Y:S01]  /*07a0*/  SEL R17, R16, RZ, !P1 ;  /* 0x000000ff10117207 */ /* 0x000fe20004800000 */
[----:B------:R-:W-:Y:S01]  /*07b0*/  IMAD.WIDE R36, R9, 0x4, R36 ;  /* 0x0000000409247825 */ /* 0x000fe200078e0224 */
[----:B------:R-:W-:Y:S02]  /*07c0*/  LOP3.LUT R16, R14, 0x40, RZ, 0xc0, !PT ;  /* 0x000000400e107812 */ /* 0x000fe400078ec0ff */
[----:B------:R-:W-:Y:S01]  /*07d0*/  SHF.L.U64.HI R14, R13, 0x6, R12 ;  /* 0x000000060d0e7819 */ /* 0x000fe2000001020c */
[----:B------:R-:W-:-:S04]  /*07e0*/  IMAD.WIDE R34, R9, 0x4, R34 ;  /* 0x0000000409227825 */ /* 0x000fc800078e0222 */
[----:B------:R-:W-:Y:S01]  /*07f0*/  IMAD.WIDE R10, R9, 0x4, R10 ;  /* 0x00000004090a7825 */ /* 0x000fe200078e020a */
[----:B------:R-:W-:-:S03]  /*0800*/  LEA R9, P2, R17, UR6, 0x2 ;  /* 0x0000000611097c11 */ /* 0x000fc6000f8410ff */
[----:B------:R-:W-:Y:S02]  /*0810*/  IMAD.SHL.U32 R13, R13, 0x40, RZ ;  /* 0x000000400d0d7824 */ /* 0x000fe400078e00ff */
[----:B------:R-:W-:Y:S01]  /*0820*/  IMAD.HI R15, R24, 0x2aaaaaab, RZ ;  /* 0x2aaaaaab180f7827 */ /* 0x000fe200078e02ff */
[----:B------:R-:W-:Y:S02]  /*0830*/  LEA.HI.X R17, R17, UR7, R8, 0x2, P2 ;  /* 0x0000000711117c11 */ /* 0x000fe400090f1408 */
[----:B------:R-:W-:Y:S01]  /*0840*/  IADD3 R8, P2, P3, R13, R9, R16 ;  /* 0x000000090d087210 */ /* 0x000fe20007b5e010 */
[----:B------:R-:W-:Y:S01]  /*0850*/  IMAD.MOV.U32 R12, RZ, RZ, RZ ;  /* 0x000000ffff0c7224 */ /* 0x000fe200078e00ff */
[----:B------:R-:W-:Y:S01]  /*0860*/  SHF.R.U32.HI R16, RZ, 0x1f, R15 ;  /* 0x0000001fff107819 */ /* 0x000fe2000001160f */
[----:B------:R-:W-:Y:S01]  /*0870*/  IMAD.WIDE R36, R7, 0x4, R36 ;  /* 0x0000000407247825 */ /* 0x000fe200078e0224 */
[----:B------:R-:W-:Y:S02]  /*0880*/  IADD3.X R9, R14, R17, RZ, P2, P3 ;  /* 0x000000110e097210 */ /* 0x000fe400017e64ff */
[----:B------:R-:W-:Y:S01]  /*0890*/  LEA.HI.SX32 R15, R15, R16, 0x14 ;  /* 0x000000100f0f7211 */ /* 0x000fe200078fa2ff */
[----:B------:R-:W-:Y:S01]  /*08a0*/  IMAD.SHL.U32 R31, R0, 0x100, RZ ;  /* 0x00000100001f7824 */ /* 0x000fe200078e00ff */
[----:B------:R0:W3:Y:S01]  /*08b0*/  @!P0 LDG.E.EL R12, desc[UR4][R36.64] ;  /* 0x00000004240c8981 */ /* 0x0000e2000c2e1900 */
[----:B------:R-:W-:-:S02]  /*08c0*/  SEL R38, R19, RZ, !P1 ;  /* 0x000000ff13267207 */ /* 0x000fc40004800000 */
[----:B------:R-:W-:Y:S01]  /*08d0*/  CS2R R16, SRZ ;  /* 0x0000000000107805 */ /* 0x000fe2000001ff00 */
[----:B------:R-:W-:Y:S01]  /*08e0*/  IMAD.WIDE R8, R31, 0x4, R8 ;  /* 0x000000041f087825 */ /* 0x000fe200078e0208 */
[----:B------:R-:W-:Y:S02]  /*08f0*/  SEL R19, R18, RZ, !P1 ;  /* 0x000000ff12137207 */ /* 0x000fe40004800000 */
[----:B------:R-:W-:Y:S01]  /*0900*/  SHF.R.U32.HI R18, RZ, 0x19, R38 ;  /* 0x00000019ff127819 */ /* 0x000fe20000011626 */
[----:B0-----:R-:W0:Y:S01]  /*0910*/  LDC.64 R36, c[0x0][0x230] ;  /* 0x00008c00ff247b82 */ /* 0x001e220000000a00 */
[----:B------:R-:W-:Y:S01]  /*0920*/  IMAD.WIDE R34, R7, 0x4, R34 ;  /* 0x0000000407227825 */ /* 0x000fe200078e0222 */
[----:B------:R-:W-:-:S03]  /*0930*/  LEA R30, P2, R19, UR6, 0x2 ;  /* 0x00000006131e7c11 */ /* 0x000fc6000f8410ff */
[----:B------:R-:W-:Y:S02]  /*0940*/  IMAD R29, R15, 0xc00, RZ ;  /* 0x00000c000f1d7824 */ /* 0x000fe400078e02ff */
[----:B------:R-:W-:Y:S01]  /*0950*/  IMAD.WIDE R10, R7, 0x4, R10 ;  /* 0x00000004070a7825 */ /* 0x000fe200078e020a */
[----:B------:R-:W-:Y:S01]  /*0960*/  LOP3.LUT R18, R18, 0x40, RZ, 0xc0, !PT ;  /* 0x0000004012127812 */ /* 0x000fe200078ec0ff */
[----:B------:R1:W4:Y:S01]  /*0970*/  @!P0 LDG.E.EL R17, desc[UR4][R34.64] ;  /* 0x0000000422118981 */ /* 0x000322000c2e1900 */
[----:B------:R-:W-:Y:S01]  /*0980*/  SEL R20, R20, RZ, !P1 ;  /* 0x000000ff14147207 */ /* 0x000fe20004800000 */
[----:B------:R-:W-:Y:S02]  /*0990*/  IMAD.MOV.U32 R7, RZ, RZ, RZ ;  /* 0x000000ffff077224 */ /* 0x000fe400078e00ff */
[----:B------:R-:W-:Y:S01]  /*09a0*/  IMAD.WIDE R8, R29, 0x4, R8 ;  /* 0x000000041d087825 */ /* 0x000fe200078e0208 */
[----:B------:R-:W-:Y:S01]  /*09b0*/  SEL R21, R21, RZ, !P1 ;  /* 0x000000ff15157207 */ /* 0x000fe20004800000 */
[----:B------:R5:W2:Y:S01]  /*09c0*/  @!P0 LDG.E.EL R16, desc[UR4][R10.64] ;  /* 0x000000040a108981 */ /* 0x000aa2000c2e1900 */
[----:B------:R-:W-:-:S02]  /*09d0*/  LEA.HI.X R19, R19, UR7, R38, 0x2, P2 ;  /* 0x0000000713137c11 */ /* 0x000fc400090f1426 */
[----:B-1----:R-:W-:Y:S01]  /*09e0*/  SEL R35, R23, RZ, !P1 ;  /* 0x000000ff17237207 */ /* 0x002fe20004800000 */
[----:B------:R1:W2:Y:S01]  /*09f0*/  @!P1 LDG.E.EL R7, desc[UR4][R8.64] ;  /* 0x0000000408079981 */ /* 0x0002a2000c2e1900 */
[----:B------:R-:W-:Y:S02]  /*0a00*/  IADD3 R18, P2, P3, R13, R30, R18 ;  /* 0x0000001e0d127210 */ /* 0x000fe40007b5e012 */
[----:B------:R-:W-:Y:S02]  /*0a10*/  SEL R30, R22, RZ, !P1 ;  /* 0x000000ff161e7207 */ /* 0x000fe40004800000 */
[----:B-----5:R-:W-:Y:S02]  /*0a20*/  LEA R10, P4, R20, UR6, 0x2 ;  /* 0x00000006140a7c11 */ /* 0x020fe4000f8810ff */
[----:B------:R-:W-:Y:S02]  /*0a30*/  SHF.R.U32.HI R22, RZ, 0x19, R21 ;  /* 0x00000019ff167819 */ /* 0x000fe40000011615 */
[----:B-1----:R-:W-:-:S02]  /*0a40*/  SHF.R.U32.HI R8, RZ, 0x19, R35 ;  /* 0x00000019ff087819 */ /* 0x002fc40000011623 */
[----:B------:R-:W-:Y:S02]  /*0a50*/  LEA.HI.X R21, R20, UR7, R21, 0x2, P4 ;  /* 0x0000000714157c11 */ /* 0x000fe4000a0f1415 */
[----:B------:R-:W-:Y:S02]  /*0a60*/  LEA R20, P4, R30, UR6, 0x2 ;  /* 0x000000061e147c11 */ /* 0x000fe4000f8810ff */
[----:B------:R-:W-:Y:S02]  /*0a70*/  LOP3.LUT R22, R22, 0x40, RZ, 0xc0, !PT ;  /* 0x0000004016167812 */ /* 0x000fe400078ec0ff */
[----:B------:R-:W-:Y:S02]  /*0a80*/  LOP3.LUT R8, R8, 0x40, RZ, 0xc0, !PT ;  /* 0x0000004008087812 */ /* 0x000fe400078ec0ff */
[----:B------:R-:W-:Y:S02]  /*0a90*/  LEA.HI.X R35, R30, UR7, R35, 0x2, P4 ;  /* 0x000000071e237c11 */ /* 0x000fe4000a0f1423 */
[----:B------:R-:W-:-:S02]  /*0aa0*/  IADD3.X R19, R14, R19, RZ, P2, P3 ;  /* 0x000000130e137210 */ /* 0x000fc400017e64ff */
[C---:B------:R-:W-:Y:S02]  /*0ab0*/  IADD3 R22, P5, P4, R13.reuse, R10, R22 ;  /* 0x0000000a0d167210 */ /* 0x040fe40007cbe016 */
[----:B------:R-:W-:Y:S02]  /*0ac0*/  CS2R R10, SRZ ;  /* 0x00000000000a7805 */ /* 0x000fe4000001ff00 */
[----:B------:R-:W-:Y:S02]  /*0ad0*/  IADD3 R20, P2, P3, R13, R20, R8 ;  /* 0x000000140d147210 */ /* 0x000fe40007b5e008 */
[----:B------:R-:W-:Y:S01]  /*0ae0*/  CS2R R8, SRZ ;  /* 0x0000000000087805 */ /* 0x000fe2000001ff00 */
[----:B0-----:R-:W-:-:S05]  /*0af0*/  IMAD.WIDE R32, R32, 0x8, R36 ;  /* 0x0000000820207825 */ /* 0x001fca00078e0224 */
[----:B------:R-:W5:Y:S01]  /*0b00*/  @!P0 LDG.E.EL.128 R8, desc[UR4][R32.64] ;  /* 0x0000000420088981 */ /* 0x000f62000c2e1d00 */
[C---:B------:R-:W-:Y:S02]  /*0b10*/  IADD3.X R23, R14.reuse, R21, RZ, P5, P4 ;  /* 0x000000150e177210 */ /* 0x040fe40002fe84ff */
[----:B------:R-:W-:Y:S01]  /*0b20*/  IADD3.X R21, R14, R35, RZ, P2, P3 ;  /* 0x000000230e157210 */ /* 0x000fe200017e64ff */
[----:B------:R-:W-:-:S04]  /*0b30*/  IMAD.WIDE R18, R31, 0x4, R18 ;  /* 0x000000041f127825 */ /* 0x000fc800078e0212 */
[----:B------:R-:W-:-:S04]  /*0b40*/  IMAD.WIDE R22, R31, 0x4, R22 ;  /* 0x000000041f167825 */ /* 0x000fc800078e0216 */
[----:B------:R-:W-:-:S04]  /*0b50*/  IMAD.WIDE R30, R31, 0x4, R20 ;  /* 0x000000041f1e7825 */ /* 0x000fc800078e0214 */
[----:B------:R-:W-:Y:S02]  /*0b60*/  IMAD.MOV.U32 R20, RZ, RZ, RZ ;  /* 0x000000ffff147224 */ /* 0x000fe400078e00ff */
[----:B------:R-:W-:-:S04]  /*0b70*/  IMAD.WIDE R34, R29, 0x4, R18 ;  /* 0x000000041d227825 */ /* 0x000fc800078e0212 */
[C---:B------:R-:W-:Y:S01]  /*0b80*/  IMAD.WIDE R22, R29.reuse, 0x4, R22 ;  /* 0x000000041d167825 */ /* 0x040fe200078e0216 */
[----:B------:R0:W2:Y:S03]  /*0b90*/  @!P1 LDG.E.EL R20, desc[UR4][R34.64] ;  /* 0x0000000422149981 */ /* 0x0000a6000c2e1900 */
[----:B------:R-:W-:-:S04]  /*0ba0*/  IMAD.WIDE R30, R29, 0x4, R30 ;  /* 0x000000041d1e7825 */ /* 0x000fc800078e021e */
[C---:B------:R-:W-:Y:S02]  /*0bb0*/  IMAD R21, R28.reuse, -0x6000, R3 ;  /* 0xffffa0001c157824 */ /* 0x040fe400078e0203 */
[----:B------:R-:W-:Y:S02]  /*0bc0*/  IMAD R28, R28, 0x3000, RZ ;  /* 0x000030001c1c7824 */ /* 0x000fe400078e02ff */
[----:B0-----:R-:W-:Y:S02]  /*0bd0*/  IMAD R34, R15, 0x3000, RZ ;  /* 0x000030000f227824 */ /* 0x001fe400078e02ff */
[----:B------:R-:W-:Y:S01]  /*0be0*/  IMAD.IADD R21, R21, 0x1, R28 ;  /* 0x0000000115157824 */ /* 0x000fe200078e021c */
[----:B------:R-:W-:-:S06]  /*0bf0*/  CS2R R18, SRZ ;  /* 0x0000000000127805 */ /* 0x000fcc000001ff00 */
[----:B------:R0:W2:Y:S04]  /*0c00*/  @!P1 LDG.E.EL R19, desc[UR4][R22.64] ;  /* 0x0000000416139981 */ /* 0x0000a8000c2e1900 */
[----:B------:R1:W2:Y:S01]  /*0c10*/  @!P1 LDG.E.EL R18, desc[UR4][R30.64] ;  /* 0x000000041e129981 */ /* 0x0002a2000c2e1900 */
[----:B0-----:R-:W-:-:S04]  /*0c20*/  IMAD.HI R23, R3, 0x2aaaaaab, RZ ;  /* 0x2aaaaaab03177827 */ /* 0x001fc800078e02ff */
[----:B------:R-:W-:Y:S01]  /*0c30*/  IMAD.WIDE R36, R27, 0x8, R36 ;  /* 0x000000081b247825 */ /* 0x000fe200078e0224 */
[----:B-----5:R-:W-:Y:S02]  /*0c40*/  SEL R29, R8, RZ, !P0 ;  /* 0x000000ff081d7207 */ /* 0x020fe40004000000 */
[----:B------:R-:W-:Y:S01]  /*0c50*/  SEL R38, R9, RZ, !P0 ;  /* 0x000000ff09267207 */ /* 0x000fe20004000000 */
[----:B------:R-:W-:Y:S01]  /*0c60*/  IMAD R9, R15, -0x6000, R24 ;  /* 0xffffa0000f097824 */ /* 0x000fe200078e0218 */
[----:B------:R-:W-:-:S03]  /*0c70*/  LEA R8, P2, R29, UR6, 0x2 ;  /* 0x000000061d087c11 */ /* 0x000fc6000f8410ff */
[----:B------:R-:W-:Y:S01]  /*0c80*/  IMAD.IADD R15, R9, 0x1, R34 ;  /* 0x00000001090f7824 */ /* 0x000fe200078e0222 */
[--C-:B------:R-:W-:Y:S02]  /*0c90*/  LEA.HI.X R9, R29, UR7, R38.reuse, 0x2, P2 ;  /* 0x000000071d097c11 */ /* 0x100fe400090f1426 */
[----:B------:R-:W1:Y:S01]  /*0ca0*/  LDC.64 R28, c[0x0][0x210] ;  /* 0x00008400ff1c7b82 */ /* 0x000e620000000a00 */
[----:B------:R-:W-:Y:S02]  /*0cb0*/  SHF.R.U32.HI R22, RZ, 0x19, R38 ;  /* 0x00000019ff167819 */ /* 0x000fe40000011626 */
[----:B------:R-:W-:Y:S02]  /*0cc0*/  SEL R34, R11, RZ, !P0 ;  /* 0x000000ff0b227207 */ /* 0x000fe40004000000 */
[----:B------:R-:W-:-:S04]  /*0cd0*/  LOP3.LUT R22, R22, 0x40, RZ, 0xc0, !PT ;  /* 0x0000004016167812 */ /* 0x000fc800078ec0ff */
[----:B------:R-:W-:Y:S02]  /*0ce0*/  IADD3 R8, P2, P3, R25, R8, R22 ;  /* 0x0000000819087210 */ /* 0x000fe40007b5e016 */
[----:B------:R-:W-:Y:S02]  /*0cf0*/  SHF.R.U32.HI R22, RZ, 0x1f, R23 ;  /* 0x0000001fff167819 */ /* 0x000fe40000011617 */
[----:B------:R-:W-:Y:S02]  /*0d00*/  IADD3.X R9, R26, R9, RZ, P2, P3 ;  /* 0x000000091a097210 */ /* 0x000fe400017e64ff */
[----:B------:R-:W-:Y:S01]  /*0d10*/  LEA.HI.SX32 R22, R23, R22, 0x14 ;  /* 0x0000001617167211 */ /* 0x000fe200078fa2ff */
[----:B-1----:R-:W-:Y:S01]  /*0d20*/  IMAD.WIDE R30, R21, 0x4, R28 ;  /* 0x00000004151e7825 */ /* 0x002fe200078e021c */
[----:B------:R-:W-:Y:S02]  /*0d30*/  SEL R21, R10, RZ, !P0 ;  /* 0x000000ff0a157207 */ /* 0x000fe40004000000 */
[----:B------:R-:W-:-:S02]  /*0d40*/  SHF.R.U32.HI R10, RZ, 0x19, R34 ;  /* 0x00000019ff0a7819 */ /* 0x000fc40000011622 */
[----:B------:R-:W-:Y:S02]  /*0d50*/  LEA R11, P2, R21, UR6, 0x2 ;  /* 0x00000006150b7c11 */ /* 0x000fe4000f8410ff */
[----:B------:R-:W-:Y:S01]  /*0d60*/  LOP3.LUT R10, R10, 0x40, RZ, 0xc0, !PT ;  /* 0x000000400a0a7812 */ /* 0x000fe200078ec0ff */
[----:B------:R-:W-:Y:S01]  /*0d70*/  IMAD.SHL.U32 R23, R5, 0x100, RZ ;  /* 0x0000010005177824 */ /* 0x000fe200078e00ff */
[----:B------:R-:W-:Y:S02]  /*0d80*/  LEA.HI.X R21, R21, UR7, R34, 0x2, P2 ;  /* 0x0000000715157c11 */ /* 0x000fe400090f1422 */
[----:B------:R-:W-:Y:S01]  /*0d90*/  IADD3 R10, P2, P3, R25, R11, R10 ;  /* 0x0000000b190a7210 */ /* 0x000fe20007b5e00a */
[----:B------:R-:W-:-:S03]  /*0da0*/  IMAD.WIDE R8, R23, 0x4, R8 ;  /* 0x0000000417087825 */ /* 0x000fc600078e0208 */
[----:B------:R-:W-:Y:S01]  /*0db0*/  IADD3.X R11, R26, R21, RZ, P2, P3 ;  /* 0x000000151a0b7210 */ /* 0x000fe200017e64ff */
[----:B------:R-:W-:Y:S02]  /*0dc0*/  IMAD R22, R22, 0xc00, RZ ;  /* 0x00000c0016167824 */ /* 0x000fe400078e02ff */
[----:B------:R-:W-:-:S04]  /*0dd0*/  IMAD.WIDE R28, R15, 0x4, R28 ;  /* 0x000000040f1c7825 */ /* 0x000fc800078e021c */
[----:B------:R-:W-:Y:S02]  /*0de0*/  IMAD.MOV.U32 R15, RZ, RZ, RZ ;  /* 0x000000ffff0f7224 */ /* 0x000fe400078e00ff */
[----:B------:R-:W-:-:S04]  /*0df0*/  IMAD.WIDE R10, R23, 0x4, R10 ;  /* 0x00000004170a7825 */ /* 0x000fc800078e020a */
[----:B------:R-:W-:-:S04]  /*0e00*/  IMAD.WIDE R8, R22, 0x4, R8 ;  /* 0x0000000416087825 */ /* 0x000fc800078e0208 */
[----:B------:R-:W-:Y:S01]  /*0e10*/  IMAD.WIDE R34, R22, 0x4, R10 ;  /* 0x0000000416227825 */ /* 0x000fe200078e020a */
[----:B------:R0:W5:Y:S01]  /*0e20*/  @!P0 LDG.E.EL R15, desc[UR4][R8.64] ;  /* 0x00000004080f8981 */ /* 0x000162000c2e1900 */
[----:B------:R-:W-:Y:S02]  /*0e30*/  CS2R R10, SRZ ;  /* 0x00000000000a7805 */ /* 0x000fe4000001ff00 */
[----:B0-----:R-:W-:-:S06]  /*0e40*/  CS2R R8, SRZ ;  /* 0x0000000000087805 */ /* 0x001fcc000001ff00 */
[----:B------:R-:W2:Y:S01]  /*0e50*/  @!P0 LDG.E.EL.128 R8, desc[UR4][R36.64] ;  /* 0x0000000424088981 */ /* 0x000ea2000c2e1d00 */
[----:B------:R-:W-:-:S06]  /*0e60*/  IMAD.MOV.U32 R21, RZ, RZ, RZ ;  /* 0x000000ffff157224 */ /* 0x000fcc00078e00ff */
[----:B------:R0:W3:Y:S01]  /*0e70*/  @!P0 LDG.E.EL R21, desc[UR4][R34.64] ;  /* 0x0000000422158981 */ /* 0x0000e2000c2e1900 */
[----:B--2---:R-:W-:Y:S02]  /*0e80*/  SEL R27, R8, RZ, !P0 ;  /* 0x000000ff081b7207 */ /* 0x004fe40004000000 */
[----:B------:R-:W-:Y:S02]  /*0e90*/  SEL R38, R9, RZ, !P0 ;  /* 0x000000ff09267207 */ /* 0x000fe40004000000 */
[----:B------:R-:W-:-:S04]  /*0ea0*/  LEA R8, P2, R27, UR6, 0x2 ;  /* 0x000000061b087c11 */ /* 0x000fc8000f8410ff */
[--C-:B------:R-:W-:Y:S02]  /*0eb0*/  LEA.HI.X R9, R27, UR7, R38.reuse, 0x2, P2 ;  /* 0x000000071b097c11 */ /* 0x100fe400090f1426 */
[----:B------:R-:W-:-:S04]  /*0ec0*/  SHF.R.U32.HI R27, RZ, 0x19, R38 ;  /* 0x00000019ff1b7819 */ /* 0x000fc80000011626 */
[----:B------:R-:W-:-:S04]  /*0ed0*/  LOP3.LUT R27, R27, 0x40, RZ, 0xc0, !PT ;  /* 0x000000401b1b7812 */ /* 0x000fc800078ec0ff */
[----:B------:R-:W-:Y:S02]  /*0ee0*/  IADD3 R8, P2, P3, R25, R8, R27 ;  /* 0x0000000819087210 */ /* 0x000fe40007b5e01b */
[----:B------:R-:W-:Y:S02]  /*0ef0*/  SEL R27, R10, RZ, !P0 ;  /* 0x000000ff0a1b7207 */ /* 0x000fe40004000000 */
[----:B0-----:R-:W-:Y:S02]  /*0f00*/  SEL R34, R11, RZ, !P0 ;  /* 0x000000ff0b227207 */ /* 0x001fe40004000000 */
[----:B------:R-:W-:-:S04]  /*0f10*/  LEA R10, P4, R27, UR6, 0x2 ;  /* 0x000000061b0a7c11 */ /* 0x000fc8000f8810ff */
[--C-:B------:R-:W-:Y:S02]  /*0f20*/  LEA.HI.X R11, R27, UR7, R34.reuse, 0x2, P4 ;  /* 0x000000071b0b7c11 */ /* 0x100fe4000a0f1422 */
[----:B------:R-:W-:Y:S02]  /*0f30*/  SHF.R.U32.HI R27, RZ, 0x19, R34 ;  /* 0x00000019ff1b7819 */ /* 0x000fe40000011622 */
[----:B------:R-:W-:Y:S02]  /*0f40*/  IADD3.X R9, R26, R9, RZ, P2, P3 ;  /* 0x000000091a097210 */ /* 0x000fe400017e64ff */
[----:B------:R-:W-:-:S04]  /*0f50*/  LOP3.LUT R27, R27, 0x40, RZ, 0xc0, !PT ;  /* 0x000000401b1b7812 */ /* 0x000fc800078ec0ff */
[----:B------:R-:W-:Y:S01]  /*0f60*/  IADD3 R10, P4, P5, R25, R10, R27 ;  /* 0x0000000a190a7210 */ /* 0x000fe20007d9e01b */
[----:B------:R-:W-:-:S03]  /*0f70*/  IMAD.WIDE R8, R23, 0x4, R8 ;  /* 0x0000000417087825 */ /* 0x000fc600078e0208 */
[----:B------:R-:W-:Y:S01]  /*0f80*/  IADD3.X R11, R26, R11, RZ, P4, P5 ;  /* 0x0000000b1a0b7210 */ /* 0x000fe200027ea4ff */
[----:B------:R-:W-:Y:S01]  /*0f90*/  IMAD.WIDE R34, R22, 0x4, R8 ;  /* 0x0000000416227825 */ /* 0x000fe200078e0208 */
[----:B------:R-:W-:-:S03]  /*0fa0*/  CS2R R8, SRZ ;  /* 0x0000000000087805 */ /* 0x000fc6000001ff00 */
[----:B------:R-:W-:Y:S01]  /*0fb0*/  IMAD.WIDE R38, R23, 0x4, R10 ;  /* 0x0000000417267825 */ /* 0x000fe200078e020a */
[----:B------:R-:W-:-:S06]  /*0fc0*/  CS2R R10, SRZ ;  /* 0x00000000000a7805 */ /* 0x000fcc000001ff00 */
[----:B------:R0:W2:Y:S01]  /*0fd0*/  @!P1 LDG.E.EL.128 R8, desc[UR4][R32.64] ;  /* 0x0000000420089981 */ /* 0x0000a2000c2e1d00 */
[----:B------:R-:W-:Y:S01]  /*0fe0*/  SHF.R.S32.HI R23, RZ, 0x1f, R24 ;  /* 0x0000001fff177819 */ /* 0x000fe20000011418 */
[----:B------:R-:W-:-:S03]  /*0ff0*/  IMAD.WIDE R38, R22, 0x4, R38 ;  /* 0x0000000416267825 */ /* 0x000fc600078e0226 */
[----:B------:R-:W-:-:S04]  /*1000*/  LEA.HI R23, R23, R24, RZ, 0xa ;  /* 0x0000001817177211 */ /* 0x000fc800078f50ff */
[----:B------:R-:W-:Y:S01]  /*1010*/  LOP3.LUT R22, R23, 0xfffffc00, RZ, 0xc0, !PT ;  /* 0xfffffc0017167812 */ /* 0x000fe200078ec0ff */
[----:B------:R-:W-:Y:S02]  /*1020*/  IMAD.MOV.U32 R26, RZ, RZ, RZ ;  /* 0x000000ffff1a7224 */ /* 0x000fe400078e00ff */
[----:B0-----:R-:W-:-:S04]  /*1030*/  IMAD.SHL.U32 R32, R0, 0x100, RZ ;  /* 0x0000010000207824 */ /* 0x001fc800078e00ff */
[----:B------:R0:W3:Y:S01]  /*1040*/  @!P0 LDG.E.EL R26, desc[UR4][R34.64] ;  /* 0x00000004221a8981 */ /* 0x0000e2000c2e1900 */
[----:B------:R-:W-:Y:S02]  /*1050*/  IMAD.MOV.U32 R25, RZ, RZ, RZ ;  /* 0x000000ffff197224 */ /* 0x000fe400078e00ff */
[----:B------:R-:W-:-:S04]  /*1060*/  IMAD.MOV.U32 R33, RZ, RZ, RZ ;  /* 0x000000ffff217224 */ /* 0x000fc800078e00ff */
[----:B------:R1:W3:Y:S01]  /*1070*/  @!P0 LDG.E.EL R25, desc[UR4][R38.64] ;  /* 0x0000000426198981 */ /* 0x0002e2000c2e1900 */
[----:B--2---:R-:W-:Y:S01]  /*1080*/  SEL R27, R9, RZ, !P1 ;  /* 0x000000ff091b7207 */ /* 0x004fe20004800000 */
[----:B------:R-:W-:Y:S01]  /*1090*/  VIADD R9, R3, 0x200 ;  /* 0x0000020003097836 */ /* 0x000fe20000000000 */
[----:B------:R-:W-:Y:S02]  /*10a0*/  SEL R8, R8, RZ, !P1 ;  /* 0x000000ff08087207 */ /* 0x000fe40004800000 */
[----:B------:R-:W-:Y:S01]  /*10b0*/  SHF.R.U32.HI R24, RZ, 0x19, R27 ;  /* 0x00000019ff187819 */ /* 0x000fe2000001161b */
[C---:B------:R-:W-:Y:S02]  /*10c0*/  IMAD.IADD R22, R9.reuse, 0x1, -R22 ;  /* 0x0000000109167824 */ /* 0x040fe400078e0a16 */
[----:B------:R-:W-:Y:S01]  /*10d0*/  IMAD.HI R23, R9, 0x2aaaaaab, RZ ;  /* 0x2aaaaaab09177827 */ /* 0x000fe200078e02ff */
[----:B------:R-:W-:Y:S02]  /*10e0*/  LEA R9, P2, R8, UR6, 0x2 ;  /* 0x0000000608097c11 */ /* 0x000fe4000f8410ff */
[----:B------:R-:W-:-:S02]  /*10f0*/  LOP3.LUT R24, R24, 0x40, RZ, 0xc0, !PT ;  /* 0x0000004018187812 */ /* 0x000fc400078ec0ff */
[----:B------:R-:W-:Y:S02]  /*1100*/  LEA.HI.X R27, R8, UR7, R27, 0x2, P2 ;  /* 0x00000007081b7c11 */ /* 0x000fe400090f141b */
[----:B------:R-:W-:Y:S02]  /*1110*/  IADD3 R8, P2, P3, R13, R9, R24 ;  /* 0x000000090d087210 */ /* 0x000fe40007b5e018 */
[----:B------:R-:W-:-:S04]  /*1120*/  SHF.R.U32.HI R24, RZ, 0x1f, R23 ;  /* 0x0000001fff187819 */ /* 0x000fc80000011617 */
[----:B------:R-:W-:Y:S02]  /*1130*/  LEA.HI.SX32 R23, R23, R24, 0x14 ;  /* 0x0000001817177211 */ /* 0x000fe400078fa2ff */
[----:B------:R-:W-:Y:S02]  /*1140*/  SEL R24, R11, RZ, !P1 ;  /* 0x000000ff0b187207 */ /* 0x000fe40004800000 */
[----:B------:R-:W-:Y:S02]  /*1150*/  IADD3.X R9, R14, R27, RZ, P2, P3 ;  /* 0x0000001b0e097210 */ /* 0x000fe400017e64ff */
[----:B------:R-:W-:Y:S02]  /*1160*/  SEL R27, R10, RZ, !P1 ;  /* 0x000000ff0a1b7207 */ /* 0x000fe40004800000 */
[----:B------:R-:W-:Y:S02]  /*1170*/  SHF.R.U32.HI R10, RZ, 0x19, R24 ;  /* 0x00000019ff0a7819 */ /* 0x000fe40000011618 */
[----:B------:R-:W-:-:S02]  /*1180*/  LEA R11, P2, R27, UR6, 0x2 ;  /* 0x000000061b0b7c11 */ /* 0x000fc4000f8410ff */
[----:B------:R-:W-:Y:S02]  /*1190*/  LOP3.LUT R10, R10, 0x40, RZ, 0xc0, !PT ;  /* 0x000000400a0a7812 */ /* 0x000fe400078ec0ff */
[----:B------:R-:W-:Y:S02]  /*11a0*/  LEA.HI.X R27, R27, UR7, R24, 0x2, P2 ;  /* 0x000000071b1b7c11 */ /* 0x000fe400090f1418 */
[----:B------:R-:W-:Y:S01]  /*11b0*/  IADD3 R10, P2, P3, R13, R11, R10 ;  /* 0x0000000b0d0a7210 */ /* 0x000fe20007b5e00a */
[----:B------:R-:W-:-:S03]  /*11c0*/  IMAD.WIDE R8, R32, 0x4, R8 ;  /* 0x0000000420087825 */ /* 0x000fc600078e0208 */
[----:B------:R-:W-:Y:S01]  /*11d0*/  IADD3.X R11, R14, R27, RZ, P2, P3 ;  /* 0x0000001b0e0b7210 */ /* 0x000fe200017e64ff */
[----:B0-----:R-:W-:Y:S02]  /*11e0*/  IMAD R34, R23, 0xc00, RZ ;  /* 0x00000c0017227824 */ /* 0x001fe400078e02ff */
[----:B------:R-:W-:-:S04]  /*11f0*/  IMAD.WIDE R10, R32, 0x4, R10 ;  /* 0x00000004200a7825 */ /* 0x000fc800078e020a */
[----:B------:R-:W-:-:S04]  /*1200*/  IMAD.WIDE R8, R34, 0x4, R8 ;  /* 0x0000000422087825 */ /* 0x000fc800078e0208 */
[----:B-1----:R-:W-:Y:S01]  /*1210*/  IMAD.WIDE R38, R34, 0x4, R10 ;  /* 0x0000000422267825 */ /* 0x002fe200078e020a */
[----:B------:R0:W2:Y:S01]  /*1220*/  @!P1 LDG.E.EL R33, desc[UR4][R8.64] ;  /* 0x0000000408219981 */ /* 0x0000a2000c2e1900 */
[----:B------:R-:W-:Y:S02]  /*1230*/  CS2R R10, SRZ ;  /* 0x00000000000a7805 */ /* 0x000fe4000001ff00 */
[----:B0-----:R-:W-:-:S06]  /*1240*/  CS2R R8, SRZ ;  /* 0x0000000000087805 */ /* 0x001fcc000001ff00 */
[----:B------:R-:W2:Y:S01]  /*1250*/  @!P1 LDG.E.EL.128 R8, desc[UR4][R36.64] ;  /* 0x0000000424089981 */ /* 0x000ea2000c2e1d00 */
[----:B------:R-:W-:-:S06]  /*1260*/  IMAD.MOV.U32 R24, RZ, RZ, RZ ;  /* 0x000000ffff187224 */ /* 0x000fcc00078e00ff */
[----:B------:R0:W3:Y:S02]  /*1270*/  @!P1 LDG.E.EL R24, desc[UR4][R38.64] ;  /* 0x0000000426189981 */ /* 0x0000e4000c2e1900 */
[----:B0-----:R-:W0:Y:S01]  /*1280*/  LDC.64 R38, c[0x0][0x238] ;  /* 0x00008e00ff267b82 */ /* 0x001e220000000a00 */
[----:B--2---:R-:W-:Y:S02]  /*1290*/  SEL R8, R8, RZ, !P1 ;  /* 0x000000ff08087207 */ /* 0x004fe40004800000 */
[----:B------:R-:W-:Y:S02]  /*12a0*/  SEL R35, R9, RZ, !P1 ;  /* 0x000000ff09237207 */ /* 0x000fe40004800000 */
[----:B------:R-:W-:-:S04]  /*12b0*/  LEA R27, P2, R8, UR6, 0x2 ;  /* 0x00000006081b7c11 */ /* 0x000fc8000f8410ff */
[--C-:B------:R-:W-:Y:S02]  /*12c0*/  LEA.HI.X R9, R8, UR7, R35.reuse, 0x2, P2 ;  /* 0x0000000708097c11 */ /* 0x100fe400090f1423 */
[----:B------:R-:W-:Y:S02]  /*12d0*/  SHF.R.U32.HI R8, RZ, 0x19, R35 ;  /* 0x00000019ff087819 */ /* 0x000fe40000011623 */
[----:B------:R-:W-:Y:S02]  /*12e0*/  SEL R11, R11, RZ, !P1 ;  /* 0x000000ff0b0b7207 */ /* 0x000fe40004800000 */
[----:B------:R-:W-:Y:S02]  /*12f0*/  LOP3.LUT R8, R8, 0x40, RZ, 0xc0, !PT ;  /* 0x0000004008087812 */ /* 0x000fe400078ec0ff */
[----:B------:R-:W-:Y:S02]  /*1300*/  SEL R36, R10, RZ, !P1 ;  /* 0x000000ff0a247207 */ /* 0x000fe40004800000 */
[----:B------:R-:W-:-:S02]  /*1310*/  IADD3 R8, P2, P3, R13, R27, R8 ;  /* 0x0000001b0d087210 */ /* 0x000fc40007b5e008 */
[----:B------:R-:W-:Y:S02]  /*1320*/  SHF.R.U32.HI R10, RZ, 0x19, R11 ;  /* 0x00000019ff0a7819 */ /* 0x000fe4000001160b */
[----:B------:R-:W-:Y:S02]  /*1330*/  IADD3.X R9, R14, R9, RZ, P2, P3 ;  /* 0x000000090e097210 */ /* 0x000fe400017e64ff */
[----:B------:R-:W-:Y:S02]  /*1340*/  LOP3.LUT R10, R10, 0x40, RZ, 0xc0, !PT ;  /* 0x000000400a0a7812 */ /* 0x000fe400078ec0ff */
[----:B------:R-:W-:Y:S01]  /*1350*/  LEA R35, P2, R36, UR6, 0x2 ;  /* 0x0000000624237c11 */ /* 0x000fe2000f8410ff */
[----:B------:R-:W-:-:S03]  /*1360*/  IMAD.WIDE R8, R32, 0x4, R8 ;  /* 0x0000000420087825 */ /* 0x000fc600078e0208 */
[----:B------:R-:W-:Y:S02]  /*1370*/  IADD3 R10, P3, P4, R13, R35, R10 ;  /* 0x000000230d0a7210 */ /* 0x000fe40007c7e00a */
[----:B------:R-:W-:Y:S01]  /*1380*/  LEA.HI.X R11, R36, UR7, R11, 0x2, P2 ;  /* 0x00000007240b7c11 */ /* 0x000fe200090f140b */
[----:B------:R-:W-:Y:S01]  /*1390*/  IMAD.MOV.U32 R27, RZ, RZ, RZ ;  /* 0x000000ffff1b7224 */ /* 0x000fe200078e00ff */
[----:B------:R-:W-:Y:S01]  /*13a0*/  SEL R6, R6, RZ, !P0 ;  /* 0x000000ff06067207 */ /* 0x000fe20004000000 */
[----:B------:R-:W-:Y:S01]  /*13b0*/  IMAD.WIDE R8, R34, 0x4, R8 ;  /* 0x0000000422087825 */ /* 0x000fe200078e0208 */
[----:B------:R-:W-:Y:S01]  /*13c0*/  IADD3.X R11, R14, R11, RZ, P3, P4 ;  /* 0x0000000b0e0b7210 */ /* 0x000fe20001fe84ff */
[----:B------:R-:W-:-:S03]  /*13d0*/  ULDC.64 UR6, c[0x0][0x248] ;  /* 0x0000920000067ab9 */ /* 0x000fc60000000a00 */
[----:B------:R1:W2:Y:S01]  /*13e0*/  @!P1 LDG.E.EL R27, desc[UR4][R8.64] ;  /* 0x00000004081b9981 */ /* 0x0002a2000c2e1900 */
[----:B------:R-:W-:Y:S01]  /*13f0*/  IMAD.WIDE R10, R32, 0x4, R10 ;  /* 0x00000004200a7825 */ /* 0x000fe200078e020a */
[----:B------:R-:W-:-:S04]  /*1400*/  SHF.R.S32.HI R32, RZ, 0x1f, R3 ;  /* 0x0000001fff207819 */ /* 0x000fc80000011403 */
[----:B-1----:R-:W-:-:S04]  /*1410*/  LEA.HI R8, R32, R3, RZ, 0x5 ;  /* 0x0000000320087211 */ /* 0x002fc800078f28ff */
[----:B------:R-:W-:Y:S01]  /*1420*/  LOP3.LUT R8, R8, 0xffffffe0, RZ, 0xc0, !PT ;  /* 0xffffffe008087812 */ /* 0x000fe200078ec0ff */
[----:B------:R-:W-:-:S04]  /*1430*/  IMAD.WIDE R36, R34, 0x4, R10 ;  /* 0x0000000422247825 */ /* 0x000fc800078e020a */
[----:B------:R-:W-:Y:S01]  /*1440*/  IMAD.IADD R9, R3, 0x1, -R8 ;  /* 0x0000000103097824 */ /* 0x000fe200078e0a08 */
[----:B------:R-:W-:-:S03]  /*1450*/  CS2R R10, SRZ ;  /* 0x00000000000a7805 */ /* 0x000fc6000001ff00 */
[----:B0-----:R-:W-:Y:S01]  /*1460*/  IMAD.WIDE R38, R9, 0x4, R38 ;  /* 0x0000000409267825 */ /* 0x001fe200078e0226 */
[----:B------:R-:W-:-:S06]  /*1470*/  CS2R R8, SRZ ;  /* 0x0000000000087805 */ /* 0x000fcc000001ff00 */
[----:B------:R-:W2:Y:S01]  /*1480*/  @!P0 LDG.E.EL.128 R8, desc[UR4][R38.64] ;  /* 0x0000000426088981 */ /* 0x000ea2000c2e1d00 */
[----:B-----5:R-:W-:Y:S02]  /*1490*/  SEL R15, R15, RZ, !P0 ;  /* 0x000000ff0f0f7207 */ /* 0x020fe40004000000 */
[----:B---3--:R-:W-:Y:S02]  /*14a0*/  SEL R12, R12, RZ, !P0 ;  /* 0x000000ff0c0c7207 */ /* 0x008fe40004000000 */
[----:B------:R-:W-:Y:S01]  /*14b0*/  SEL R21, R21, RZ, !P0 ;  /* 0x000000ff15157207 */ /* 0x000fe20004000000 */
[----:B------:R-:W-:-:S04]  /*14c0*/  FADD R15, -R6, R15 ;  /* 0x0000000f060f7221 */ /* 0x000fc80000000100 */
[----:B------:R-:W-:Y:S01]  /*14d0*/  FADD R21, -R12, R21 ;  /* 0x000000150c157221 */ /* 0x000fe20000000100 */
[----:B------:R-:W-:Y:S02]  /*14e0*/  IMAD.MOV.U32 R14, RZ, RZ, RZ ;  /* 0x000000ffff0e7224 */ /* 0x000fe400078e00ff */
[----:B------:R-:W-:-:S06]  /*14f0*/  IMAD.MOV.U32 R34, RZ, RZ, RZ ;  /* 0x000000ffff227224 */ /* 0x000fcc00078e00ff */
[----:B------:R0:W3:Y:S01]  /*1500*/  @!P1 LDG.E.EL R34, desc[UR4][R36.64] ;  /* 0x0000000424229981 */ /* 0x0000e2000c2e1900 */
[----:B----4-:R-:W-:Y:S01]  /*1510*/  SEL R17, R17, RZ, !P0 ;  /* 0x000000ff11117207 */ /* 0x010fe20004000000 */
[----:B0-----:R-:W0:Y:S01]  /*1520*/  LDC.64 R36, c[0x0][0x240] ;  /* 0x00009000ff247b82 */ /* 0x001e220000000a00 */
[----:B--2---:R-:W-:Y:S02]  /*1530*/  SEL R8, R8, RZ, !P0 ;  /* 0x000000ff08087207 */ /* 0x004fe40004000000 */
[----:B------:R-:W-:-:S03]  /*1540*/  SEL R9, R9, RZ, !P0 ;  /* 0x000000ff09097207 */ /* 0x000fc60004000000 */
[----:B------:R-:W-:Y:S01]  /*1550*/  FFMA R6, R15, R8, R6 ;  /* 0x000000080f067223 */ /* 0x000fe20000000006 */
[----:B------:R-:W-:Y:S02]  /*1560*/  IMAD.MOV.U32 R15, RZ, RZ, RZ ;  /* 0x000000ffff0f7224 */ /* 0x000fe400078e00ff */
[----:B------:R-:W-:Y:S01]  /*1570*/  FFMA R21, R21, R9, R12 ;  /* 0x0000000915157223 */ /* 0x000fe2000000000c */
[----:B------:R-:W-:-:S06]  /*1580*/  CS2R R12, SRZ ;  /* 0x00000000000c7805 */ /* 0x000fcc000001ff00 */
[----:B------:R-:W2:Y:S01]  /*1590*/  @!P1 LDG.E.EL.128 R12, desc[UR4][R38.64] ;  /* 0x00000004260c9981 */ /* 0x000ea2000c2e1d00 */
[----:B------:R-:W-:Y:S02]  /*15a0*/  SEL R26, R26, RZ, !P0 ;  /* 0x000000ff1a1a7207 */ /* 0x000fe40004000000 */
[----:B------:R-:W-:Y:S02]  /*15b0*/  SEL R16, R16, RZ, !P0 ;  /* 0x000000ff10107207 */ /* 0x000fe40004000000 */
[----:B------:R-:W-:Y:S02]  /*15c0*/  SEL R25, R25, RZ, !P0 ;  /* 0x000000ff19197207 */ /* 0x000fe40004000000 */
[----:B------:R-:W-:Y:S02]  /*15d0*/  SEL R7, R7, RZ, !P1 ;  /* 0x000000ff07077207 */ /* 0x000fe40004800000 */
[----:B------:R-:W-:Y:S01]  /*15e0*/  SEL R8, R33, RZ, !P1 ;  /* 0x000000ff21087207 */ /* 0x000fe20004800000 */
[----:B------:R-:W-:Y:S01]  /*15f0*/  FADD R26, -R17, R26 ;  /* 0x0000001a111a7221 */ /* 0x000fe20000000100 */
[----:B------:R-:W-:Y:S01]  /*1600*/  SEL R10, R10, RZ, !P0 ;  /* 0x000000ff0a0a7207 */ /* 0x000fe20004000000 */
[----:B------:R-:W-:Y:S01]  /*1610*/  FADD R25, -R16, R25 ;  /* 0x0000001910197221 */ /* 0x000fe20000000100 */
[----:B------:R-:W-:Y:S01]  /*1620*/  SEL R11, R11, RZ, !P0 ;  /* 0x000000ff0b0b7207 */ /* 0x000fe20004000000 */
[----:B------:R-:W-:-:S02]  /*1630*/  FADD R8, -R7, R8 ;  /* 0x0000000807087221 */ /* 0x000fc40000000100 */
[----:B------:R-:W-:Y:S02]  /*1640*/  FFMA R17, R26, R10, R17 ;  /* 0x0000000a1a117223 */ /* 0x000fe40000000011 */
[----:B------:R-:W-:Y:S01]  /*1650*/  FFMA R16, R25, R11, R16 ;  /* 0x0000000b19107223 */ /* 0x000fe20000000010 */
[----:B------:R-:W-:Y:S01]  /*1660*/  CS2R R10, SRZ ;  /* 0x00000000000a7805 */ /* 0x000fe2000001ff00 */
[----:B------:R-:W-:Y:S02]  /*1670*/  IMAD.MOV.U32 R33, RZ, RZ, RZ ;  /* 0x000000ffff217224 */ /* 0x000fe400078e00ff */
[----:B0-----:R-:W-:-:S05]  /*1680*/  IMAD.WIDE R40, R2, 0x4, R36 ;  /* 0x0000000402287825 */ /* 0x001fca00078e0224 */
[----:B------:R-:W4:Y:S01]  /*1690*/  @!P0 LDG.E.EL R33, desc[UR4][R40.64] ;  /* 0x0000000428218981 */ /* 0x000f22000c2e1900 */
[----:B------:R-:W-:Y:S02]  /*16a0*/  SEL R24, R24, RZ, !P1 ;  /* 0x000000ff18187207 */ /* 0x000fe40004800000 */
[----:B---3--:R-:W-:Y:S02]  /*16b0*/  SEL R25, R34, RZ, !P1 ;  /* 0x000000ff22197207 */ /* 0x008fe40004800000 */
[----:B--2---:R-:W-:-:S05]  /*16c0*/  SEL R12, R12, RZ, !P1 ;  /* 0x000000ff0c0c7207 */ /* 0x004fca0004800000 */
[----:B------:R-:W-:Y:S01]  /*16d0*/  FFMA R7, R8, R12, R7 ;  /* 0x0000000c08077223 */ /* 0x000fe20000000007 */
[----:B------:R-:W-:-:S06]  /*16e0*/  CS2R R8, SRZ ;  /* 0x0000000000087805 */ /* 0x000fcc000001ff00 */
[----:B------:R-:W2:Y:S01]  /*16f0*/  @!P0 LDG.E.128 R8, desc[UR4][R30.64] ;  /* 0x000000041e088981 */ /* 0x000ea2000c1e1d00 */
[----:B------:R-:W-:Y:S02]  /*1700*/  SEL R2, R13, RZ, !P1 ;  /* 0x000000ff0d027207 */ /* 0x000fe40004800000 */
[----:B------:R-:W-:Y:S02]  /*1710*/  SEL R13, R20, RZ, !P1 ;  /* 0x000000ff140d7207 */ /* 0x000fe40004800000 */
[----:B------:R-:W-:Y:S01]  /*1720*/  SEL R12, R18, RZ, !P1 ;  /* 0x000000ff120c7207 */ /* 0x000fe20004800000 */
[----:B------:R-:W-:Y:S01]  /*1730*/  IMAD.HI R26, R3, 0x2aaaaaab, RZ ;  /* 0x2aaaaaab031a7827 */ /* 0x000fe200078e02ff */
[----:B------:R-:W-:-:S03]  /*1740*/  SEL R15, R15, RZ, !P1 ;  /* 0x000000ff0f0f7207 */ /* 0x000fc60004800000 */
[----:B------:R-:W-:Y:S01]  /*1750*/  FADD R24, -R13, R24 ;  /* 0x000000180d187221 */ /* 0x000fe20000000100 */
[----:B------:R-:W-:Y:S01]  /*1760*/  FADD R25, -R12, R25 ;  /* 0x000000190c197221 */ /* 0x000fe20000000100 */
[----:B------:R-:W-:Y:S02]  /*1770*/  SEL R20, R27, RZ, !P1 ;  /* 0x000000ff1b147207 */ /* 0x000fe40004800000 */
[----:B------:R-:W-:Y:S01]  /*1780*/  FFMA R2, R24, R2, R13 ;  /* 0x0000000218027223 */ /* 0x000fe2000000000d */
[----:B------:R-:W-:Y:S01]  /*1790*/  SHF.R.U32.HI R27, RZ, 0x1f, R26 ;  /* 0x0000001fff1b7819 */ /* 0x000fe2000001161a */
[----:B------:R-:W-:Y:S01]  /*17a0*/  FFMA R34, R25, R15, R12 ;  /* 0x0000000f19227223 */ /* 0x000fe2000000000c */
[----:B------:R-:W-:Y:S01]  /*17b0*/  LEA.HI R32, R32, R3, RZ, 0xa ;  /* 0x0000000320207211 */ /* 0x000fe200078f50ff */
[----:B------:R-:W-:Y:S01]  /*17c0*/  IMAD.WIDE R24, R4, 0x4, R36 ;  /* 0x0000000404187825 */ /* 0x000fe200078e0224 */
[----:B------:R-:W-:Y:S02]  /*17d0*/  CS2R R36, SRZ ;  /* 0x0000000000247805 */ /* 0x000fe4000001ff00 */
[----:B------:R-:W-:Y:S01]  /*17e0*/  LEA.HI.SX32 R27, R26, R27, 0x14 ;  /* 0x0000001b1a1b7211 */ /* 0x000fe200078fa2ff */
[----:B------:R-:W-:-:S02]  /*17f0*/  IMAD.MOV.U32 R38, RZ, RZ, RZ ;  /* 0x000000ffff267224 */ /* 0x000fc400078e00ff */
[----:B------:R-:W-:Y:S01]  /*1800*/  IMAD.MOV.U32 R4, RZ, RZ, RZ ;  /* 0x000000ffff047224 */ /* 0x000fe200078e00ff */
[----:B------:R-:W-:Y:S01]  /*1810*/  LOP3.LUT R32, R32, 0xfffffc00, RZ, 0xc0, !PT ;  /* 0xfffffc0020207812 */ /* 0x000fe200078ec0ff */
[----:B------:R-:W3:Y:S01]  /*1820*/  @!P1 LDG.E.EL R37, desc[UR4][R24.64] ;  /* 0x0000000418259981 */ /* 0x000ee2000c2e1900 */
[----:B------:R-:W-:Y:S01]  /*1830*/  IMAD R27, R27, 0x3000, RZ ;  /* 0x000030001b1b7824 */ /* 0x000fe200078e02ff */
[----:B------:R-:W-:Y:S02]  /*1840*/  SEL R19, R19, RZ, !P1 ;  /* 0x000000ff13137207 */ /* 0x000fe40004800000 */
[----:B------:R-:W5:Y:S01]  /*1850*/  @!P1 LDG.E.EL R38, desc[UR4][R24.64] ;  /* 0x0000000418269981 */ /* 0x000f62000c2e1900 */
[----:B------:R-:W-:-:S03]  /*1860*/  IMAD.IADD R32, R3, 0x1, -R32 ;  /* 0x0000000103207824 */ /* 0x000fc600078e0a20 */
[----:B------:R-:W5:Y:S04]  /*1870*/  @!P1 LDG.E.EL R36, desc[UR4][R24.64] ;  /* 0x0000000418249981 */ /* 0x000f68000c2e1900 */
[----:B------:R0:W5:Y:S01]  /*1880*/  @!P1 LDG.E.EL R4, desc[UR4][R24.64] ;  /* 0x0000000418049981 */ /* 0x000162000c2e1900 */
[----:B------:R-:W-:Y:S01]  /*1890*/  SEL R14, R14, RZ, !P1 ;  /* 0x000000ff0e0e7207 */ /* 0x000fe20004800000 */
[----:B------:R-:W-:Y:S01]  /*18a0*/  FADD R20, -R19, R20 ;  /* 0x0000001413147221 */ /* 0x000fe20000000100 */
[C---:B------:R-:W-:Y:S01]  /*18b0*/  ISETP.GT.AND P2, PT, R5.reuse, 0xb, PT ;  /* 0x0000000b0500780c */ /* 0x040fe20003f44270 */
[----:B0-----:R-:W-:Y:S01]  /*18c0*/  IMAD.SHL.U32 R25, R5, 0x400, RZ ;  /* 0x0000040005197824 */ /* 0x001fe200078e00ff */
[----:B------:R-:W-:Y:S02]  /*18d0*/  SHF.R.S32.HI R26, RZ, 0x1f, R27 ;  /* 0x0000001fff1a7819 */ /* 0x000fe4000001141b */
[----:B------:R-:W-:-:S02]  /*18e0*/  SHF.R.S32.HI R5, RZ, 0x1f, R32 ;  /* 0x0000001fff057819 */ /* 0x000fc40000011420 */
[----:B------:R-:W-:Y:S02]  /*18f0*/  IADD3 R24, P3, P4, R25, R32, R27 ;  /* 0x0000002019187210 */ /* 0x000fe40007c7e01b */
[----:B------:R-:W-:Y:S01]  /*1900*/  SHF.R.S32.HI R25, RZ, 0x1f, R25 ;  /* 0x0000001fff197819 */ /* 0x000fe20000011419 */
[----:B------:R-:W-:Y:S01]  /*1910*/  FFMA R35, R20, R14, R19 ;  /* 0x0000000e14237223 */ /* 0x000fe20000000013 */
[----:B------:R-:W-:Y:S01]  /*1920*/  CS2R R12, SRZ ;  /* 0x00000000000c7805 */ /* 0x000fe2000001ff00 */
[----:B------:R-:W-:Y:S01]  /*1930*/  IMAD.MOV.U32 R14, RZ, RZ, RZ ;  /* 0x000000ffff0e7224 */ /* 0x000fe200078e00ff */
[----:B------:R-:W-:Y:S01]  /*1940*/  IADD3.X R25, R25, R5, R26, P3, P4 ;  /* 0x0000000519197210 */ /* 0x000fe20001fe841a */
[----:B------:R-:W-:Y:S02]  /*1950*/  IMAD.MOV.U32 R15, RZ, RZ, RZ ;  /* 0x000000ffff0f7224 */ /* 0x000fe400078e00ff */
[----:B------:R-:W-:Y:S02]  /*1960*/  IMAD R5, R23, 0x3000, RZ ;  /* 0x0000300017057824 */ /* 0x000fe400078e02ff */
[----:B------:R-:W-:Y:S01]  /*1970*/  IMAD.SHL.U32 R23, R0, 0x400, RZ ;  /* 0x0000040000177824 */ /* 0x000fe200078e00ff */
[----:B------:R-:W-:Y:S01]  /*1980*/  CS2R R18, SRZ ;  /* 0x0000000000127805 */ /* 0x000fe2000001ff00 */
[----:B------:R-:W-:Y:S01]  /*1990*/  IMAD.MOV.U32 R20, RZ, RZ, RZ ;  /* 0x000000ffff147224 */ /* 0x000fe200078e00ff */
[--C-:B------:R-:W-:Y:S01]  /*19a0*/  SHF.R.S32.HI R27, RZ, 0x1f, R5.reuse ;  /* 0x0000001fff1b7819 */ /* 0x100fe20000011405 */
[----:B------:R0:W5:Y:S01]  /*19b0*/  @!P1 LDG.E.128 R12, desc[UR4][R28.64] ;  /* 0x000000041c0c9981 */ /* 0x000162000c1e1d00 */
[----:B------:R-:W-:-:S02]  /*19c0*/  IADD3 R5, P3, P4, R23, R22, R5 ;  /* 0x0000001617057210 */ /* 0x000fc40007c7e005 */
[----:B------:R-:W-:Y:S01]  /*19d0*/  SHF.R.S32.HI R22, RZ, 0x1f, R22 ;  /* 0x0000001fff167819 */ /* 0x000fe20000011416 */
[----:B------:R-:W5:Y:S04]  /*19e0*/  @!P0 LDG.E.EL R18, desc[UR4][R40.64] ;  /* 0x0000000428128981 */ /* 0x000f68000c2e1900 */
[----:B------:R-:W5:Y:S01]  /*19f0*/  @!P0 LDG.E.EL R20, desc[UR4][R40.64] ;  /* 0x0000000428148981 */ /* 0x000f62000c2e1900 */
[----:B0-----:R-:W-:-:S03]  /*1a00*/  SHF.R.S32.HI R28, RZ, 0x1f, R23 ;  /* 0x0000001fff1c7819 */ /* 0x001fc60000011417 */
[----:B------:R0:W5:Y:S01]  /*1a10*/  @!P0 LDG.E.EL R19, desc[UR4][R40.64] ;  /* 0x0000000428138981 */ /* 0x000162000c2e1900 */
[----:B------:R-:W-:Y:S02]  /*1a20*/  IADD3.X R28, R28, R22, R27, P3, P4 ;  /* 0x000000161c1c7210 */ /* 0x000fe40001fe841b */
[----:B------:R-:W-:Y:S02]  /*1a30*/  CS2R R26, SRZ ;  /* 0x00000000001a7805 */ /* 0x000fe4000001ff00 */
[----:B----4-:R-:W-:Y:S02]  /*1a40*/  SEL R33, R33, RZ, !P0 ;  /* 0x000000ff21217207 */ /* 0x010fe40004000000 */
[----:B0-----:R-:W-:-:S04]  /*1a50*/  LEA R40, P3, R24, UR6, 0x2 ;  /* 0x0000000618287c11 */ /* 0x001fc8000f8610ff */
[----:B------:R-:W-:Y:S02]  /*1a60*/  LEA.HI.X R41, R24, UR7, R25, 0x2, P3 ;  /* 0x0000000718297c11 */ /* 0x000fe400098f1419 */
[----:B------:R-:W-:Y:S02]  /*1a70*/  CS2R R24, SRZ ;  /* 0x0000000000187805 */ /* 0x000fe4000001ff00 */
[----:B------:R-:W-:Y:S02]  /*1a80*/  ISETP.GT.AND P3, PT, R0, 0xb, PT ;  /* 0x0000000b0000780c */ /* 0x000fe40003f64270 */
[C---:B------:R-:W-:Y:S02]  /*1a90*/  LEA R22, P4, R5.reuse, UR6, 0x2 ;  /* 0x0000000605167c11 */ /* 0x040fe4000f8810ff */
[----:B------:R-:W-:Y:S01]  /*1aa0*/  CS2R R30, SRZ ;  /* 0x00000000001e7805 */ /* 0x000fe2000001ff00 */
[----:B------:R-:W4:Y:S01]  /*1ab0*/  @P2 LDG.E.128 R24, desc[UR4][R40.64+-0xc000] ;  /* 0xff40000428182981 */ /* 0x000f22000c1e1d00 */
[----:B------:R-:W-:-:S02]  /*1ac0*/  LEA.HI.X R23, R5, UR7, R28, 0x2, P4 ;  /* 0x0000000705177c11 */ /* 0x000fc4000a0f141c */
[----:B--2---:R-:W-:-:S05]  /*1ad0*/  SEL R29, R8, RZ, !P0 ;  /* 0x000000ff081d7207 */ /* 0x004fca0004000000 */
[----:B------:R-:W-:-:S04]  /*1ae0*/  FADD R0, -R29, R6 ;  /* 0x000000061d007221 */ /* 0x000fc80000000100 */
[----:B------:R-:W-:Y:S01]  /*1af0*/  FFMA R0, R0, R33, R29 ;  /* 0x0000002100007223 */ /* 0x000fe2000000001d */
[----:B------:R-:W-:-:S06]  /*1b00*/  CS2R R28, SRZ ;  /* 0x00000000001c7805 */ /* 0x000fcc000001ff00 */
[----:B------:R-:W2:Y:S01]  /*1b10*/  @P3 LDG.E.128 R28, desc[UR4][R22.64+-0xc000] ;  /* 0xff400004161c3981 */ /* 0x000ea2000c1e1d00 */
[----:B------:R-:W-:Y:S02]  /*1b20*/  SEL R6, R9, RZ, !P0 ;  /* 0x000000ff09067207 */ /* 0x000fe40004000000 */
[----:B------:R-:W0:Y:S01]  /*1b30*/  LDC.64 R8, c[0x0][0x250] ;  /* 0x00009400ff087b82 */ /* 0x000e220000000a00 */
[----:B------:R-:W-:Y:S02]  /*1b40*/  SEL R10, R10, RZ, !P0 ;  /* 0x000000ff0a0a7207 */ /* 0x000fe40004000000 */
[----:B------:R-:W-:Y:S01]  /*1b50*/  FADD R5, -R6, R21 ;  /* 0x0000001506057221 */ /* 0x000fe20000000100 */
[----:B------:R-:W-:Y:S02]  /*1b60*/  SEL R11, R11, RZ, !P0 ;  /* 0x000000ff0b0b7207 */ /* 0x000fe40004000000 */
[----:B------:R-:W-:Y:S01]  /*1b70*/  FADD R17, -R10, R17 ;  /* 0x000000110a117221 */ /* 0x000fe20000000100 */
[----:B---3--:R-:W-:-:S02]  /*1b80*/  SEL R37, R37, RZ, !P1 ;  /* 0x000000ff25257207 */ /* 0x008fc40004800000 */
[----:B-----5:R-:W-:Y:S02]  /*1b90*/  SEL R38, R38, RZ, !P1 ;  /* 0x000000ff26267207 */ /* 0x020fe40004800000 */
[----:B------:R-:W-:Y:S02]  /*1ba0*/  SEL R36, R36, RZ, !P1 ;  /* 0x000000ff24247207 */ /* 0x000fe40004800000 */
[----:B------:R-:W-:Y:S01]  /*1bb0*/  SEL R4, R4, RZ, !P1 ;  /* 0x000000ff04047207 */ /* 0x000fe20004800000 */
[----:B0-----:R-:W-:Y:S01]  /*1bc0*/  IMAD.WIDE R8, R3, 0x4, R8 ;  /* 0x0000000403087825 */ /* 0x001fe200078e0208 */
[----:B------:R-:W-:Y:S02]  /*1bd0*/  SEL R18, R18, RZ, !P0 ;  /* 0x000000ff12127207 */ /* 0x000fe40004000000 */
[----:B------:R-:W-:Y:S02]  /*1be0*/  SEL R12, R12, RZ, !P1 ;  /* 0x000000ff0c0c7207 */ /* 0x000fe40004800000 */
[----:B------:R-:W-:Y:S01]  /*1bf0*/  SEL R20, R20, RZ, !P0 ;  /* 0x000000ff14147207 */ /* 0x000fe20004000000 */
[----:B------:R-:W-:Y:S01]  /*1c00*/  FFMA R5, R5, R18, R6 ;  /* 0x0000001205057223 */ /* 0x000fe20000000006 */
[----:B------:R-:W-:Y:S01]  /*1c10*/  FADD R6, -R11, R16 ;  /* 0x000000100b067221 */ /* 0x000fe20000000100 */
[----:B------:R-:W-:-:S02]  /*1c20*/  SEL R13, R13, RZ, !P1 ;  /* 0x000000ff0d0d7207 */ /* 0x000fc40004800000 */
[----:B------:R-:W-:Y:S02]  /*1c30*/  SEL R19, R19, RZ, !P0 ;  /* 0x000000ff13137207 */ /* 0x000fe40004000000 */
[----:B------:R-:W-:Y:S02]  /*1c40*/  SEL R14, R14, RZ, !P1 ;  /* 0x000000ff0e0e7207 */ /* 0x000fe40004800000 */
[----:B------:R-:W-:Y:S01]  /*1c50*/  SEL R15, R15, RZ, !P1 ;  /* 0x000000ff0f0f7207 */ /* 0x000fe20004800000 */
[----:B------:R-:W-:Y:S01]  /*1c60*/  FFMA R10, R17, R20, R10 ;  /* 0x00000014110a7223 */ /* 0x000fe2000000000a */
[----:B------:R-:W-:Y:S01]  /*1c70*/  FFMA R6, R6, R19, R11 ;  /* 0x0000001306067223 */ /* 0x000fe2000000000b */
[----:B------:R-:W-:Y:S01]  /*1c80*/  FADD R7, -R12, R7 ;  /* 0x000000070c077221 */ /* 0x000fe20000000100 */
[----:B------:R-:W-:Y:S01]  /*1c90*/  FADD R2, -R13, R2 ;  /* 0x000000020d027221 */ /* 0x000fe20000000100 */
[----:B------:R-:W-:Y:S01]  /*1ca0*/  FADD R35, -R14, R35 ;  /* 0x000000230e237221 */ /* 0x000fe20000000100 */
[----:B------:R-:W-:Y:S01]  /*1cb0*/  FADD R34, -R15, R34 ;  /* 0x000000220f227221 */ /* 0x000fe20000000100 */
[----:B------:R-:W-:Y:S01]  /*1cc0*/  FFMA R12, R7, R38, R12 ;  /* 0x00000026070c7223 */ /* 0x000fe2000000000c */
[----:B------:R-:W-:Y:S01]  /*1cd0*/  FFMA R13, R2, R37, R13 ;  /* 0x00000025020d7223 */ /* 0x000fe2000000000d */
[----:B------:R-:W-:Y:S01]  /*1ce0*/  FFMA R14, R35, R36, R14 ;  /* 0x00000024230e7223 */ /* 0x000fe2000000000e */
[----:B------:R-:W-:Y:S01]  /*1cf0*/  FFMA R15, R34, R4, R15 ;  /* 0x00000004220f7223 */ /* 0x000fe2000000000f */
[----:B----4-:R-:W-:-:S02]  /*1d00*/  SEL R18, R25, RZ, P2 ;  /* 0x000000ff19127207 */ /* 0x010fc40001000000 */
[----:B------:R-:W-:Y:S02]  /*1d10*/  SEL R19, R26, RZ, P2 ;  /* 0x000000ff1a137207 */ /* 0x000fe40001000000 */
[----:B------:R-:W-:Y:S02]  /*1d20*/  SEL R11, R24, RZ, P2 ;  /* 0x000000ff180b7207 */ /* 0x000fe40001000000 */
[----:B------:R-:W-:Y:S02]  /*1d30*/  SEL R27, R27, RZ, P2 ;  /* 0x000000ff1b1b7207 */ /* 0x000fe40001000000 */
[----:B------:R-:W-:Y:S02]  /*1d40*/  SEL R17, R5, R18, !P0 ;  /* 0x0000001205117207 */ /* 0x000fe40004000000 */
[----:B------:R-:W-:Y:S02]  /*1d50*/  SEL R18, R10, R19, !P0 ;  /* 0x000000130a127207 */ /* 0x000fe40004000000 */
[----:B------:R-:W-:-:S02]  /*1d60*/  SEL R16, R0, R11, !P0 ;  /* 0x0000000b00107207 */ /* 0x000fc40004000000 */
[----:B------:R-:W-:-:S05]  /*1d70*/  SEL R19, R6, R27, !P0 ;  /* 0x0000001b06137207 */ /* 0x000fca0004000000 */
[----:B------:R-:W-:Y:S01]  /*1d80*/  STG.E.128 desc[UR4][R8.64], R16 ;  /* 0x0000001008007986 */ /* 0x000fe2000c101d04 */
[----:B--2---:R-:W-:Y:S02]  /*1d90*/  @P1 SEL R12, R28, RZ, P3 ;  /* 0x000000ff1c0c1207 */ /* 0x004fe40001800000 */
[----:B------:R-:W-:Y:S02]  /*1da0*/  @P1 SEL R13, R29, RZ, P3 ;  /* 0x000000ff1d0d1207 */ /* 0x000fe40001800000 */
[----:B------:R-:W-:Y:S02]  /*1db0*/  @P1 SEL R14, R30, RZ, P3 ;  /* 0x000000ff1e0e1207 */ /* 0x000fe40001800000 */
[----:B------:R-:W-:-:S05]  /*1dc0*/  @P1 SEL R15, R31, RZ, P3 ;  /* 0x000000ff1f0f1207 */ /* 0x000fca0001800000 */
[----:B------:R-:W-:Y:S01]  /*1dd0*/  STG.E.128 desc[UR4][R8.64+0x800], R12 ;  /* 0x0008000c08007986 */ /* 0x000fe2000c101d04 */
[----:B------:R-:W-:Y:S05]  /*1de0*/  EXIT ;  /* 0x000000000000794d */ /* 0x000fea0003800000 */
.L_x_0:
[----:B------:R-:W-:-:S00]  /*1df0*/  BRA `(.L_x_0) ;  /* 0xfffffffc00fc7947 */ /* 0x000fc0000383ffff */
[----:B------:R-:W-:-:S00]  /*1e00*/  NOP ;  /* 0x0000000000007918 */ /* 0x000fc00000000000 */
[----:B------:R-:W-:-:S00]  /*1e10*/  NOP ;  /* 0x0000000000007918 */ /* 0x000fc00000000000 */
[----:B------:R-:W-:-:S00]  /*1e20*/  NOP ;  /* 0x0000000000007918 */ /* 0x000fc00000000000 */
[----:B------:R-:W-:-:S00]  /*1e30*/  NOP ;  /* 0x0000000000007918 */ /* 0x000fc00000000000 */
[----:B------:R-:W-:-:S00]  /*1e40*/  NOP ;  /* 0x0000000000007918 */ /* 0x000fc00000000000 */
[----:B------:R-:W-:-:S00]  /*1e50*/  NOP ;  /* 0x0000000000007918 */ /* 0x000fc00000000000 */
[----:B------:R-:W-:-:S00]  /*1e60*/  NOP ;  /* 0x0000000000007918 */ /* 0x000fc00000000000 */
[----:B------:R-:W-:-:S00]  /*1e70*/  NOP ;  /* 0x0000000000007918 */ /* 0x000fc00000000000 */
.L_x_1:


//--------------------- .nv.constant0.triton_poi_fused_cat_12 --------------------------
	.section	.nv.constant0.triton_poi_fused_cat_12,"a",@progbits
	.sectionflags	@""
	.align	4
.nv.constant0.triton_poi_fused_cat_12:
	.zero		604
